	.headerflags	@"EF_CUDA_TEXMODE_UNIFIED EF_CUDA_64BIT_ADDRESS EF_CUDA_SM89 EF_CUDA_VIRTUAL_SM(EF_CUDA_SM89)"
	.elftype	@"ET_EXEC"


//--------------------- .nv.info                  --------------------------
	.section	.nv.info,"",@"SHT_CUDA_INFO"
	.align	4


	//----- nvinfo : EIATTR_REGCOUNT
	.align		4
        /*0000*/ 	.byte	0x04, 0x2f
        /*0002*/ 	.short	(.L_3 - .L_2)
	.align		4
.L_2:
        /*0004*/ 	.word	index@(compress)
        /*0008*/ 	.word	0x00000028


	//----- nvinfo : EIATTR_FRAME_SIZE
	.align		4
.L_3:
        /*000c*/ 	.byte	0x04, 0x11
        /*000e*/ 	.short	(.L_5 - .L_4)
	.align		4
.L_4:
        /*0010*/ 	.word	index@(compress)
        /*0014*/ 	.word	0x00000000


	//----- nvinfo : EIATTR_REGCOUNT
	.align		4
.L_5:
        /*0018*/ 	.byte	0x04, 0x2f
        /*001a*/ 	.short	(.L_7 - .L_6)
	.align		4
.L_6:
        /*001c*/ 	.word	index@(solve_nonce_range_fused)
        /*0020*/ 	.word	0x0000003e


	//----- nvinfo : EIATTR_FRAME_SIZE
	.align		4
.L_7:
        /*0024*/ 	.byte	0x04, 0x11
        /*0026*/ 	.short	(.L_9 - .L_8)
	.align		4
.L_8:
        /*0028*/ 	.word	index@(solve_nonce_range_fused)
        /*002c*/ 	.word	0x00000040


	//----- nvinfo : EIATTR_MIN_STACK_SIZE
	.align		4
.L_9:
        /*0030*/ 	.byte	0x04, 0x12
        /*0032*/ 	.short	(.L_11 - .L_10)
	.align		4
.L_10:
        /*0034*/ 	.word	index@(solve_nonce_range_fused)
        /*0038*/ 	.word	0x00000040


	//----- nvinfo : EIATTR_MIN_STACK_SIZE
	.align		4
.L_11:
        /*003c*/ 	.byte	0x04, 0x12
        /*003e*/ 	.short	(.L_13 - .L_12)
	.align		4
.L_12:
        /*0040*/ 	.word	index@(compress)
        /*0044*/ 	.word	0x00000000
.L_13:


//--------------------- .nv.info.solve_nonce_range_fused --------------------------
	.section	.nv.info.solve_nonce_range_fused,"",@"SHT_CUDA_INFO"
	.sectionflags	@""
	.align	4


	//----- nvinfo : EIATTR_CUDA_API_VERSION
	.align		4
        /*0000*/ 	.byte	0x04, 0x37
        /*0002*/ 	.short	(.L_15 - .L_14)
.L_14:
        /*0004*/ 	.word	0x00000081


	//----- nvinfo : EIATTR_PARAM_CBANK
	.align		4
.L_15:
        /*0008*/ 	.byte	0x04, 0x0a
        /*000a*/ 	.short	(.L_17 - .L_16)
	.align		4
.L_16:
        /*000c*/ 	.word	index@(.nv.constant0.solve_nonce_range_fused)
        /*0010*/ 	.short	0x0160
        /*0012*/ 	.short	0x0028


	//----- nvinfo : EIATTR_CBANK_PARAM_SIZE
	.align		4
.L_17:
        /*0014*/ 	.byte	0x03, 0x19
        /*0016*/ 	.short	0x0028


	//----- nvinfo : EIATTR_KPARAM_INFO
	.align		4
        /*0018*/ 	.byte	0x04, 0x17
        /*001a*/ 	.short	(.L_19 - .L_18)
.L_18:
        /*001c*/ 	.word	0x00000000
        /*0020*/ 	.short	0x0004
        /*0022*/ 	.short	0x0020
        /*0024*/ 	.byte	0x00, 0xf0, 0x21, 0x00


	//----- nvinfo : EIATTR_KPARAM_INFO
	.align		4
.L_19:
        /*0028*/ 	.byte	0x04, 0x17
        /*002a*/ 	.short	(.L_21 - .L_20)
.L_20:
        /*002c*/ 	.word	0x00000000
        /*0030*/ 	.short	0x0003
        /*0032*/ 	.short	0x0018
        /*0034*/ 	.byte	0x00, 0xf0, 0x11, 0x00


	//----- nvinfo : EIATTR_KPARAM_INFO
	.align		4
.L_21:
        /*0038*/ 	.byte	0x04, 0x17
        /*003a*/ 	.short	(.L_23 - .L_22)
.L_22:
        /*003c*/ 	.word	0x00000000
        /*0040*/ 	.short	0x0002
        /*0042*/ 	.short	0x0010
        /*0044*/ 	.byte	0x00, 0xf0, 0x21, 0x00


	//----- nvinfo : EIATTR_KPARAM_INFO
	.align		4
.L_23:
        /*0048*/ 	.byte	0x04, 0x17
        /*004a*/ 	.short	(.L_25 - .L_24)
.L_24:
        /*004c*/ 	.word	0x00000000
        /*0050*/ 	.short	0x0001
        /*0052*/ 	.short	0x0008
        /*0054*/ 	.byte	0x00, 0xf0, 0x21, 0x00


	//----- nvinfo : EIATTR_KPARAM_INFO
	.align		4
.L_25:
        /*0058*/ 	.byte	0x04, 0x17
        /*005a*/ 	.short	(.L_27 - .L_26)
.L_26:
        /*005c*/ 	.word	0x00000000
        /*0060*/ 	.short	0x0000
        /*0062*/ 	.short	0x0000
        /*0064*/ 	.byte	0x00, 0xf0, 0x21, 0x00


	//----- nvinfo : EIATTR_MAXREG_COUNT
	.align		4
.L_27:
        /*0068*/ 	.byte	0x03, 0x1b
        /*006a*/ 	.short	0x0040


	//----- nvinfo : EIATTR_UNUSED_LOAD_BYTE_OFFSET
	.align		4
        /*006c*/ 	.byte	0x04, 0x44
        /*006e*/ 	.short	(.L_29 - .L_28)


	//   ....[0]....
.L_28:
        /*0070*/ 	.word	0x0000ff60
        /*0074*/ 	.word	0x00000fff


	//----- nvinfo : EIATTR_INT_WARP_WIDE_INSTR_OFFSETS
	.align		4
.L_29:
        /*0078*/ 	.byte	0x04, 0x31
        /*007a*/ 	.short	(.L_31 - .L_30)


	//   ....[0]....
.L_30:
        /*007c*/ 	.word	0x00001e50


	//----- nvinfo : EIATTR_EXIT_INSTR_OFFSETS
	.align		4
.L_31:
        /*0080*/ 	.byte	0x04, 0x1c
        /*0082*/ 	.short	(.L_33 - .L_32)


	//   ....[0]....
.L_32:
        /*0084*/ 	.word	0x00001e00


	//   ....[1]....
        /*0088*/ 	.word	0x00010330


	//----- nvinfo : EIATTR_MAX_THREADS
	.align		4
.L_33:
        /*008c*/ 	.byte	0x04, 0x05
        /*008e*/ 	.short	(.L_35 - .L_34)
.L_34:
        /*0090*/ 	.word	0x00000100
        /*0094*/ 	.word	0x00000001
        /*0098*/ 	.word	0x00000001


	//----- nvinfo : EIATTR_CRS_STACK_SIZE
	.align		4
.L_35:
        /*009c*/ 	.byte	0x04, 0x1e
        /*009e*/ 	.short	(.L_37 - .L_36)
.L_36:
        /*00a0*/ 	.word	0x00000000
.L_37:


//--------------------- .nv.info.compress         --------------------------
	.section	.nv.info.compress,"",@"SHT_CUDA_INFO"
	.sectionflags	@""
	.align	4


	//----- nvinfo : EIATTR_CUDA_API_VERSION
	.align		4
        /*0000*/ 	.byte	0x04, 0x37
        /*0002*/ 	.short	(.L_39 - .L_38)
.L_38:
        /*0004*/ 	.word	0x00000081


	//----- nvinfo : EIATTR_PARAM_CBANK
	.align		4
.L_39:
        /*0008*/ 	.byte	0x04, 0x0a
        /*000a*/ 	.short	(.L_41 - .L_40)
	.align		4
.L_40:
        /*000c*/ 	.word	index@(.nv.constant0.compress)
        /*0010*/ 	.short	0x0160
        /*0012*/ 	.short	0x0028


	//----- nvinfo : EIATTR_CBANK_PARAM_SIZE
	.align		4
.L_41:
        /*0014*/ 	.byte	0x03, 0x19
        /*0016*/ 	.short	0x0028


	//----- nvinfo : EIATTR_KPARAM_INFO
	.align		4
        /*0018*/ 	.byte	0x04, 0x17
        /*001a*/ 	.short	(.L_43 - .L_42)
.L_42:
        /*001c*/ 	.word	0x00000000
        /*0020*/ 	.short	0x0005
        /*0022*/ 	.short	0x0020
        /*0024*/ 	.byte	0x00, 0xf0, 0x21, 0x00


	//----- nvinfo : EIATTR_KPARAM_INFO
	.align		4
.L_43:
        /*0028*/ 	.byte	0x04, 0x17
        /*002a*/ 	.short	(.L_45 - .L_44)
.L_44:
        /*002c*/ 	.word	0x00000000
        /*0030*/ 	.short	0x0004
        /*0032*/ 	.short	0x001c
        /*0034*/ 	.byte	0x00, 0xf0, 0x11, 0x00


	//----- nvinfo : EIATTR_KPARAM_INFO
	.align		4
.L_45:
        /*0038*/ 	.byte	0x04, 0x17
        /*003a*/ 	.short	(.L_47 - .L_46)
.L_46:
        /*003c*/ 	.word	0x00000000
        /*0040*/ 	.short	0x0003
        /*0042*/ 	.short	0x0018
        /*0044*/ 	.byte	0x00, 0xf0, 0x11, 0x00


	//----- nvinfo : EIATTR_KPARAM_INFO
	.align		4
.L_47:
        /*0048*/ 	.byte	0x04, 0x17
        /*004a*/ 	.short	(.L_49 - .L_48)
.L_48:
        /*004c*/ 	.word	0x00000000
        /*0050*/ 	.short	0x0002
        /*0052*/ 	.short	0x0010
        /*0054*/ 	.byte	0x00, 0xf0, 0x21, 0x00


	//----- nvinfo : EIATTR_KPARAM_INFO
	.align		4
.L_49:
        /*0058*/ 	.byte	0x04, 0x17
        /*005a*/ 	.short	(.L_51 - .L_50)
.L_50:
        /*005c*/ 	.word	0x00000000
        /*0060*/ 	.short	0x0001
        /*0062*/ 	.short	0x0008
        /*0064*/ 	.byte	0x00, 0xf0, 0x21, 0x00


	//----- nvinfo : EIATTR_KPARAM_INFO
	.align		4
.L_51:
        /*0068*/ 	.byte	0x04, 0x17
        /*006a*/ 	.short	(.L_53 - .L_52)
.L_52:
        /*006c*/ 	.word	0x00000000
        /*0070*/ 	.short	0x0000
        /*0072*/ 	.short	0x0000
        /*0074*/ 	.byte	0x00, 0xf0, 0x21, 0x00


	//----- nvinfo : EIATTR_MAXREG_COUNT
	.align		4
.L_53:
        /*0078*/ 	.byte	0x03, 0x1b
        /*007a*/ 	.short	0x00ff


	//----- nvinfo : EIATTR_EXIT_INSTR_OFFSETS
	.align		4
        /*007c*/ 	.byte	0x04, 0x1c
        /*007e*/ 	.short	(.L_55 - .L_54)


	//   ....[0]....
.L_54:
        /*0080*/ 	.word	0x000000c0


	//   ....[1]....
        /*0084*/ 	.word	0x00002e30
.L_55:


//--------------------- .nv.callgraph             --------------------------
	.section	.nv.callgraph,"",@"SHT_CUDA_CALLGRAPH"
	.align	4
	.sectionentsize	8
	.align		4
        /*0000*/ 	.word	0x00000000
	.align		4
        /*0004*/ 	.word	0xffffffff
	.align		4
        /*0008*/ 	.word	0x00000000
	.align		4
        /*000c*/ 	.word	0xfffffffe
	.align		4
        /*0010*/ 	.word	0x00000000
	.align		4
        /*0014*/ 	.word	0xfffffffd
	.align		4
        /*0018*/ 	.word	0x00000000
	.align		4
        /*001c*/ 	.word	0xfffffffc


//--------------------- .nv.rel.action            --------------------------
	.section	.nv.rel.action,"",@"SHT_CUDA_RELOCINFO"
	.align	8
	.sectionentsize	8
        /*0000*/ 	.byte	0x73, 0x00, 0x00, 0x00, 0x00, 0x00, 0x00, 0x00, 0x00, 0x00, 0x00, 0x11, 0x25, 0x00, 0x05, 0x36


//--------------------- .nv.constant3             --------------------------
	.section	.nv.constant3,"a",@progbits
	.align	4
.nv.constant3:
	.type		g_IV,@object
	.size		g_IV,(g_MSG_PERMUTATION - g_IV)
g_IV:
        /*0000*/ 	.byte	0x67, 0xe6, 0x09, 0x6a, 0x85, 0xae, 0x67, 0xbb, 0x72, 0xf3, 0x6e, 0x3c, 0x3a, 0xf5, 0x4f, 0xa5
        /*0010*/ 	.byte	0x7f, 0x52, 0x0e, 0x51, 0x8c, 0x68, 0x05, 0x9b, 0xab, 0xd9, 0x83, 0x1f, 0x19, 0xcd, 0xe0, 0x5b
	.type		g_MSG_PERMUTATION,@object
	.size		g_MSG_PERMUTATION,(.L_1 - g_MSG_PERMUTATION)
g_MSG_PERMUTATION:
        /*0020*/ 	.byte	0x02, 0x00, 0x00, 0x00, 0x06, 0x00, 0x00, 0x00, 0x03, 0x00, 0x00, 0x00, 0x0a, 0x00, 0x00, 0x00
        /*0030*/ 	.byte	0x07, 0x00, 0x00, 0x00, 0x00, 0x00, 0x00, 0x00, 0x04, 0x00, 0x00, 0x00, 0x0d, 0x00, 0x00, 0x00
        /*0040*/ 	.byte	0x01, 0x00, 0x00, 0x00, 0x0b, 0x00, 0x00, 0x00, 0x0c, 0x00, 0x00, 0x00, 0x05, 0x00, 0x00, 0x00
        /*0050*/ 	.byte	0x09, 0x00, 0x00, 0x00, 0x0e, 0x00, 0x00, 0x00, 0x0f, 0x00, 0x00, 0x00, 0x08, 0x00, 0x00, 0x00
.L_1:


//--------------------- .nv.constant2.solve_nonce_range_fused --------------------------
	.section	.nv.constant2.solve_nonce_range_fused,"a",@progbits
	.sectionflags	@""
	.align	4
.nv.constant2.solve_nonce_range_fused:
        /*0000*/ 	.byte	0x01, 0x01, 0x01, 0x01


//--------------------- .nv.constant0.solve_nonce_range_fused --------------------------
	.section	.nv.constant0.solve_nonce_range_fused,"a",@progbits
	.sectionflags	@""
	.align	4
.nv.constant0.solve_nonce_range_fused:
	.zero		392


//--------------------- .nv.constant0.compress    --------------------------
	.section	.nv.constant0.compress,"a",@progbits
	.sectionflags	@""
	.align	4
.nv.constant0.compress:
	.zero		392


//--------------------- .text.solve_nonce_range_fused --------------------------
	.section	.text.solve_nonce_range_fused,"ax",@progbits
	.sectionflags	@"SHF_BARRIERS=1"
	.sectioninfo	@"SHI_REGISTERS=62"
	.align	128
        .global         solve_nonce_range_fused
        .type           solve_nonce_range_fused,@function
        .size           solve_nonce_range_fused,(.L_x_58 - solve_nonce_range_fused)
        .other          solve_nonce_range_fused,@"STO_CUDA_ENTRY STV_DEFAULT"
solve_nonce_range_fused:
.text.solve_nonce_range_fused:
[----:B------:R-:W-:Y:S02]  /*0000*/  IMAD.MOV.U32 R1, RZ, RZ, c[0x0][0x28] ;  /* 0x00000a00ff017624 */ /* 0x000fe400078e00ff */
[----:B------:R-:W0:Y:S01]  /*0010*/  S2R R0, SR_TID.X ;  /* 0x0000000000007919 */ /* 0x000e220000002100 */
[----:B------:R-:W-:Y:S01]  /*0020*/  ULDC.64 UR10, c[0x0][0x118] ;  /* 0x00004600000a7ab9 */ /* 0x000fe20000000a00 */
[----:B------:R-:W-:Y:S01]  /*0030*/  BSSY B0, `(.L_x_0) ;  /* 0x00001d7000007945 */ /* 0x000fe20003800000 */
[----:B------:R-:W-:Y:S01]  /*0040*/  IADD3 R1, R1, -0x40, RZ ;  /* 0xffffffc001017810 */ /* 0x000fe20007ffe0ff */
[----:B------:R-:W0:Y:S02]  /*0050*/  S2R R3, SR_TID.Y ;  /* 0x0000000000037919 */ /* 0x000e240000002200 */
[----:B0-----:R-:W-:-:S13]  /*0060*/  LOP3.LUT P1, RZ, R3, R0, RZ, 0xfc, !PT ;  /* 0x0000000003ff7212 */ /* 0x001fda000782fcff */
[----:B------:R-:W-:Y:S05]  /*0070*/  @P1 BRA `(.L_x_1) ;  /* 0x00001d2000001947 */ /* 0x000fea0003800000 */
[----:B------:R-:W-:Y:S02]  /*0080*/  IMAD.MOV.U32 R58, RZ, RZ, c[0x0][0x160] ;  /* 0x00005800ff3a7624 */ /* 0x000fe400078e00ff */
[----:B------:R-:W-:-:S05]  /*0090*/  IMAD.MOV.U32 R59, RZ, RZ, c[0x0][0x164] ;  /* 0x00005900ff3b7624 */ /* 0x000fca00078e00ff */
[----:B------:R-:W2:Y:S04]  /*00a0*/  LDG.E.U8.CONSTANT R17, [R58.64] ;  /* 0x0000000a3a117981 */ /* 0x000ea8000c1e9100 */
[----:B------:R-:W3:Y:S04]  /*00b0*/  LDG.E.U8.CONSTANT R2, [R58.64+0x1] ;  /* 0x0000010a3a027981 */ /* 0x000ee8000c1e9100 */
[----:B------:R-:W4:Y:S04]  /*00c0*/  LDG.E.U8.CONSTANT R4, [R58.64+0x2] ;  /* 0x0000020a3a047981 */ /* 0x000f28000c1e9100 */
[----:B------:R-:W5:Y:S04]  /*00d0*/  LDG.E.U8.CONSTANT R5, [R58.64+0x3] ;  /* 0x0000030a3a057981 */ /* 0x000f68000c1e9100 */
        /* <DEDUP_REMOVED lines=51> */
[----:B--2---:R-:W-:Y:S04]  /*0410*/  STS.U8 [RZ], R17 ;  /* 0x00000011ff007388 */ /* 0x004fe80000000000 */
[----:B---3--:R0:W-:Y:S04]  /*0420*/  STS.U8 [0x1], R2 ;  /* 0x00000102ff007388 */ /* 0x0081e80000000000 */
[----:B----4-:R1:W-:Y:S04]  /*0430*/  STS.U8 [0x2], R4 ;  /* 0x00000204ff007388 */ /* 0x0103e80000000000 */
[----:B-----5:R2:W-:Y:S04]  /*0440*/  STS.U8 [0x3], R5 ;  /* 0x00000305ff007388 */ /* 0x0205e80000000000 */
[----:B------:R3:W-:Y:S04]  /*0450*/  STS.U8 [0x4], R6 ;  /* 0x00000406ff007388 */ /* 0x0007e80000000000 */
        /* <DEDUP_REMOVED lines=10> */
[----:B0-----:R-:W5:Y:S04]  /*0500*/  LDG.E.U8.CONSTANT R2, [R58.64+0x14] ;  /* 0x0000140a3a027981 */ /* 0x001f68000c1e9100 */
[----:B-1----:R-:W5:Y:S04]  /*0510*/  LDG.E.U8.CONSTANT R4, [R58.64+0x15] ;  /* 0x0000150a3a047981 */ /* 0x002f68000c1e9100 */
[----:B--2---:R-:W2:Y:S04]  /*0520*/  LDG.E.U8.CONSTANT R5, [R58.64+0x16] ;  /* 0x0000160a3a057981 */ /* 0x004ea8000c1e9100 */
[----:B---3--:R-:W3:Y:S04]  /*0530*/  LDG.E.U8.CONSTANT R6, [R58.64+0x17] ;  /* 0x0000170a3a067981 */ /* 0x008ee8000c1e9100 */
[----:B----4-:R-:W3:Y:S04]  /*0540*/  LDG.E.U8.CONSTANT R7, [R58.64+0x18] ;  /* 0x0000180a3a077981 */ /* 0x010ee8000c1e9100 */
[----:B------:R-:W3:Y:S04]  /*0550*/  LDG.E.U8.CONSTANT R8, [R58.64+0x19] ;  /* 0x0000190a3a087981 */ /* 0x000ee8000c1e9100 */
        /* <DEDUP_REMOVED lines=18> */
[----:B0-----:R-:W3:Y:S04]  /*0680*/  LDG.E.U8.CONSTANT R56, [R58.64+0x45] ;  /* 0x0000450a3a387981 */ /* 0x001ee8000c1e9100 */
[----:B-1----:R-:W3:Y:S04]  /*0690*/  LDG.E.U8.CONSTANT R55, [R58.64+0x46] ;  /* 0x0000460a3a377981 */ /* 0x002ee8000c1e9100 */
        /* <DEDUP_REMOVED lines=18> */
[----:B------:R-:W-:Y:S04]  /*07c0*/  STS.U8 [0x33], R34 ;  /* 0x00003322ff007388 */ /* 0x000fe80000000000 */
        /* <DEDUP_REMOVED lines=17> */
[----:B------:R-:W4:Y:S04]  /*08e0*/  LDG.E.U8.CONSTANT R23, [R58.64+0x5e] ;  /* 0x00005e0a3a177981 */ /* 0x000f28000c1e9100 */
[----:B0-----:R-:W4:Y:S04]  /*08f0*/  LDG.E.U8.CONSTANT R53, [R58.64+0x48] ;  /* 0x0000480a3a357981 */ /* 0x001f28000c1e9100 */
[----:B-1----:R-:W4:Y:S04]  /*0900*/  LDG.E.U8.CONSTANT R52, [R58.64+0x49] ;  /* 0x0000490a3a347981 */ /* 0x002f28000c1e9100 */
[----:B------:R-:W4:Y:S04]  /*0910*/  LDG.E.U8.CONSTANT R24, [R58.64+0x5f] ;  /* 0x00005f0a3a187981 */ /* 0x000f28000c1e9100 */
        /* <DEDUP_REMOVED lines=9> */
[----:B-----5:R0:W-:Y:S04]  /*09b0*/  STS.U8 [0x14], R2 ;  /* 0x00001402ff007388 */ /* 0x0201e80000000000 */
[----:B------:R1:W-:Y:S04]  /*09c0*/  STS.U8 [0x15], R4 ;  /* 0x00001504ff007388 */ /* 0x0003e80000000000 */
[----:B--2---:R2:W-:Y:S04]  /*09d0*/  STS.U8 [0x16], R5 ;  /* 0x00001605ff007388 */ /* 0x0045e80000000000 */
[----:B---3--:R3:W-:Y:S04]  /*09e0*/  STS.U8 [0x17], R6 ;  /* 0x00001706ff007388 */ /* 0x0087e80000000000 */
        /* <DEDUP_REMOVED lines=11> */
[----:B0-----:R-:W4:Y:S04]  /*0aa0*/  LDG.E.U8.CONSTANT R2, [R58.64+0x4a] ;  /* 0x00004a0a3a027981 */ /* 0x001f28000c1e9100 */
[----:B-1----:R-:W4:Y:S04]  /*0ab0*/  LDG.E.U8.CONSTANT R4, [R58.64+0x4b] ;  /* 0x00004b0a3a047981 */ /* 0x002f28000c1e9100 */
[----:B--2---:R-:W2:Y:S04]  /*0ac0*/  LDG.E.U8.CONSTANT R5, [R58.64+0x4c] ;  /* 0x00004c0a3a057981 */ /* 0x004ea8000c1e9100 */
[----:B---3--:R-:W3:Y:S04]  /*0ad0*/  LDG.E.U8.CONSTANT R6, [R58.64+0x4d] ;  /* 0x00004d0a3a067981 */ /* 0x008ee8000c1e9100 */
[----:B-----5:R-:W5:Y:S04]  /*0ae0*/  LDG.E.U8.CONSTANT R7, [R58.64+0x4e] ;  /* 0x00004e0a3a077981 */ /* 0x020f68000c1e9100 */
        /* <DEDUP_REMOVED lines=38> */
[----:B------:R-:W5:Y:S04]  /*0d50*/  LDG.E.U8.CONSTANT R54, [R58.64+0x7d] ;  /* 0x00007d0a3a367981 */ /* 0x000f68000c1e9100 */
[----:B------:R-:W5:Y:S04]  /*0d60*/  LDG.E.U8.CONSTANT R18, [R58.64+0x8f] ;  /* 0x00008f0a3a127981 */ /* 0x000f68000c1e9100 */
[----:B------:R-:W5:Y:S04]  /*0d70*/  LDG.E.U8.CONSTANT R19, [R58.64+0x90] ;  /* 0x0000900a3a137981 */ /* 0x000f68000c1e9100 */
[----:B------:R-:W5:Y:S04]  /*0d80*/  LDG.E.U8.CONSTANT R20, [R58.64+0x91] ;  /* 0x0000910a3a147981 */ /* 0x000f68000c1e9100 */
[----:B----4-:R0:W-:Y:S04]  /*0d90*/  STS.U8 [0x5e], R23 ;  /* 0x00005e17ff007388 */ /* 0x0101e80000000000 */
[----:B------:R-:W4:Y:S04]  /*0da0*/  LDG.E.U8.CONSTANT R21, [R58.64+0x92] ;  /* 0x0000920a3a157981 */ /* 0x000f28000c1e9100 */
[----:B------:R-:W4:Y:S04]  /*0db0*/  LDG.E.U8.CONSTANT R22, [R58.64+0x93] ;  /* 0x0000930a3a167981 */ /* 0x000f28000c1e9100 */
        /* <DEDUP_REMOVED lines=25> */
[----:B------:R0:W-:Y:S04]  /*0f50*/  STS.U8 [0x4a], R2 ;  /* 0x00004a02ff007388 */ /* 0x0001e80000000000 */
[----:B------:R1:W-:Y:S04]  /*0f60*/  STS.U8 [0x4b], R4 ;  /* 0x00004b04ff007388 */ /* 0x0003e80000000000 */
[----:B--2---:R2:W-:Y:S04]  /*0f70*/  STS.U8 [0x4c], R5 ;  /* 0x00004c05ff007388 */ /* 0x0045e80000000000 */
[----:B---3--:R3:W-:Y:S04]  /*0f80*/  STS.U8 [0x4d], R6 ;  /* 0x00004d06ff007388 */ /* 0x0087e80000000000 */
        /* <DEDUP_REMOVED lines=68> */
[----:B----4-:R4:W-:Y:S04]  /*13d0*/  STS.U8 [0x92], R21 ;  /* 0x00009215ff007388 */ /* 0x0109e80000000000 */
[----:B------:R0:W-:Y:S04]  /*13e0*/  STS.U8 [0x93], R22 ;  /* 0x00009316ff007388 */ /* 0x0001e80000000000 */
[----:B------:R-:W-:Y:S04]  /*13f0*/  STS.U8 [0x94], R23 ;  /* 0x00009417ff007388 */ /* 0x000fe80000000000 */
[----:B0-----:R-:W5:Y:S04]  /*1400*/  LDG.E.U8.CONSTANT R56, [R58.64+0xb1] ;  /* 0x0000b10a3a387981 */ /* 0x001f68000c1e9100 */
[----:B-1----:R-:W5:Y:S04]  /*1410*/  LDG.E.U8.CONSTANT R55, [R58.64+0xb2] ;  /* 0x0000b20a3a377981 */ /* 0x002f68000c1e9100 */
[----:B------:R-:W5:Y:S04]  /*1420*/  LDG.E.U8.CONSTANT R54, [R58.64+0xb3] ;  /* 0x0000b30a3a367981 */ /* 0x000f68000c1e9100 */
[----:B------:R-:W5:Y:S04]  /*1430*/  LDG.E.U8.CONSTANT R18, [R58.64+0xc3] ;  /* 0x0000c30a3a127981 */ /* 0x000f68000c1e9100 */
[----:B------:R-:W5:Y:S04]  /*1440*/  LDG.E.U8.CONSTANT R19, [R58.64+0xc4] ;  /* 0x0000c40a3a137981 */ /* 0x000f68000c1e9100 */
[----:B------:R-:W5:Y:S04]  /*1450*/  LDG.E.U8.CONSTANT R20, [R58.64+0xc5] ;  /* 0x0000c50a3a147981 */ /* 0x000f68000c1e9100 */
[----:B----4-:R-:W4:Y:S04]  /*1460*/  LDG.E.U8.CONSTANT R21, [R58.64+0xc6] ;  /* 0x0000c60a3a157981 */ /* 0x010f28000c1e9100 */
[----:B------:R-:W4:Y:S04]  /*1470*/  LDG.E.U8.CONSTANT R22, [R58.64+0xc7] ;  /* 0x0000c70a3a167981 */ /* 0x000f28000c1e9100 */
[----:B------:R-:W-:Y:S04]  /*1480*/  STS.U8 [0x7e], R53 ;  /* 0x00007e35ff007388 */ /* 0x000fe80000000000 */
[----:B------:R-:W-:Y:S04]  /*1490*/  STS.U8 [0x7f], R52 ;  /* 0x00007f34ff007388 */ /* 0x000fe80000000000 */
[----:B------:R-:W-:Y:S04]  /*14a0*/  STS.U8 [0x95], R24 ;  /* 0x00009518ff007388 */ /* 0x000fe80000000000 */
[----:B------:R-:W-:Y:S04]  /*14b0*/  STS.U8 [0x96], R25 ;  /* 0x00009619ff007388 */ /* 0x000fe80000000000 */
[----:B------:R-:W-:Y:S04]  /*14c0*/  STS.U8 [0x97], R26 ;  /* 0x0000971aff007388 */ /* 0x000fe80000000000 */
[----:B------:R-:W-:Y:S04]  /*14d0*/  STS.U8 [0x98], R27 ;  /* 0x0000981bff007388 */ /* 0x000fe80000000000 */
[----:B------:R-:W-:Y:S04]  /*14e0*/  STS.U8 [0x99], R28 ;  /* 0x0000991cff007388 */ /* 0x000fe80000000000 */
        /* <DEDUP_REMOVED lines=53> */
[----:B------:R-:W5:Y:S04]  /*1840*/  LDG.E.U8.CONSTANT R23, [R58.64+0xc8] ;  /* 0x0000c80a3a177981 */ /* 0x000f68000c1e9100 */
[----:B------:R-:W5:Y:S04]  /*1850*/  LDG.E.U8.CONSTANT R24, [R58.64+0xe7] ;  /* 0x0000e70a3a187981 */ /* 0x000f68000c1e9100 */
[----:B------:R-:W5:Y:S04]  /*1860*/  LDG.E.U8.CONSTANT R25, [R58.64+0xc9] ;  /* 0x0000c90a3a197981 */ /* 0x000f68000c1e9100 */
[----:B------:R-:W5:Y:S04]  /*1870*/  LDG.E.U8.CONSTANT R26, [R58.64+0xca] ;  /* 0x0000ca0a3a1a7981 */ /* 0x000f68000c1e9100 */
[----:B------:R-:W5:Y:S04]  /*1880*/  LDG.E.U8.CONSTANT R27, [R58.64+0xcb] ;  /* 0x0000cb0a3a1b7981 */ /* 0x000f68000c1e9100 */
[----:B------:R-:W5:Y:S04]  /*1890*/  LDG.E.U8.CONSTANT R28, [R58.64+0xcc] ;  /* 0x0000cc0a3a1c7981 */ /* 0x000f68000c1e9100 */
        /* <DEDUP_REMOVED lines=79> */
[----:B------:R0:W-:Y:S02]  /*1d90*/  STS.U8 [0xe6], R57 ;  /* 0x0000e639ff007388 */ /* 0x0001e40000000000 */
.L_x_1:
[----:B------:R-:W-:Y:S05]  /*1da0*/  BSYNC B0 ;  /* 0x0000000000007941 */ /* 0x000fea0003800000 */
.L_x_0:
[----:B------:R-:W1:Y:S01]  /*1db0*/  S2UR UR5, SR_CTAID.X ;  /* 0x00000000000579c3 */ /* 0x000e620000002500 */
[----:B------:R-:W-:Y:S06]  /*1dc0*/  BAR.SYNC.DEFER_BLOCKING 0x0 ;  /* 0x0000000000007b1d */ /* 0x000fec0000010000 */
[----:B------:R-:W-:-:S02]  /*1dd0*/  ULDC UR4, c[0x0][0x178] ;  /* 0x00005e0000047ab9 */ /* 0x000fc40000000800 */
[----:B-1----:R-:W-:-:S06]  /*1de0*/  UISETP.GE.AND UP0, UPT, UR5, UR4, UPT ;  /* 0x000000040500728c */ /* 0x002fcc000bf06270 */
[----:B------:R-:W-:-:S13]  /*1df0*/  PLOP3.LUT P0, PT, PT, PT, UP0, 0x80, 0x0 ;  /* 0x000000000000781c */ /* 0x000fda0003f0f008 */
[----:B------:R-:W-:Y:S05]  /*1e00*/  @P0 EXIT ;  /* 0x000000000000094d */ /* 0x000fea0003800000 */
[----:B0-----:R-:W-:Y:S02]  /*1e10*/  IMAD R2, R3, 0x10, R0 ;  /* 0x0000001003027824 */ /* 0x001fe400078e0200 */
.L_x_55:
[----:B------:R-:W-:Y:S01]  /*1e20*/  BSSY B0, `(.L_x_2) ;  /* 0x00004f0000007945 */ /* 0x000fe20003800000 */
[----:B01----:R-:W-:Y:S05]  /*1e30*/  @P1 BRA `(.L_x_3) ;  /* 0x00004ee000001947 */ /* 0x003fea0003800000 */
[----:B------:R-:W0:Y:S01]  /*1e40*/  S2R R4, SR_LANEID ;  /* 0x0000000000047919 */ /* 0x000e220000000000 */
[----:B------:R-:W-:Y:S01]  /*1e50*/  VOTEU.ANY UR4, UPT, PT ;  /* 0x0000000000047886 */ /* 0x000fe200038e0100 */
[----:B------:R-:W-:Y:S01]  /*1e60*/  IMAD.MOV.U32 R5, RZ, RZ, c[0x0][0x16c] ;  /* 0x00005b00ff057624 */ /* 0x000fe200078e00ff */
[----:B------:R-:W-:Y:S01]  /*1e70*/  UFLO.U32 UR8, UR4 ;  /* 0x00000004000872bd */ /* 0x000fe200080e0000 */
[----:B------:R-:W1:Y:S01]  /*1e80*/  LDS.U8 R8, [RZ] ;  /* 0x00000000ff087984 */ /* 0x000e620000000000 */
[----:B------:R-:W-:-:S03]  /*1e90*/  UPOPC UR6, UR4 ;  /* 0x00000004000672bf */ /* 0x000fc60008000000 */
[----:B------:R-:W-:Y:S01]  /*1ea0*/  UMOV UR4, URZ ;  /* 0x0000003f00047c82 */ /* 0x000fe20008000000 */
[----:B------:R-:W2:Y:S01]  /*1eb0*/  LDS.U8 R9, [0x1] ;  /* 0x00000100ff097984 */ /* 0x000ea20000000000 */
[----:B------:R-:W-:-:S03]  /*1ec0*/  UIMAD.WIDE.U32 UR6, UR6, 0x1, URZ ;  /* 0x00000001060678a5 */ /* 0x000fc6000f8e003f */
[----:B------:R-:W3:Y:S01]  /*1ed0*/  LDS.U8 R10, [0x2] ;  /* 0x00000200ff0a7984 */ /* 0x000ee20000000000 */
[----:B------:R-:W-:Y:S02]  /*1ee0*/  UIADD3 UR4, UR7, UR4, URZ ;  /* 0x0000000407047290 */ /* 0x000fe4000fffe03f */
[----:B------:R-:W-:Y:S01]  /*1ef0*/  IMAD.U32 R7, RZ, RZ, UR7 ;  /* 0x00000007ff077e24 */ /* 0x000fe2000f8e00ff */
[----:B------:R-:W-:Y:S01]  /*1f00*/  LDS.U8 R11, [0x3] ;  /* 0x00000300ff0b7984 */ /* 0x000fe20000000000 */
[----:B------:R-:W-:Y:S01]  /*1f10*/  IMAD.U32 R6, RZ, RZ, UR6 ;  /* 0x00000006ff067e24 */ /* 0x000fe2000f8e00ff */
[----:B------:R-:W-:Y:S01]  /*1f20*/  ULDC.64 UR6, c[0x0][0x170] ;  /* 0x00005c0000067ab9 */ /* 0x000fe20000000a00 */
[----:B------:R-:W-:Y:S01]  /*1f30*/  IMAD.U32 R7, RZ, RZ, UR4 ;  /* 0x00000004ff077e24 */ /* 0x000fe2000f8e00ff */
[----:B------:R-:W-:Y:S01]  /*1f40*/  LDS.U8 R12, [0x4] ;  /* 0x00000400ff0c7984 */ /* 0x000fe20000000000 */
[----:B0-----:R-:W-:Y:S01]  /*1f50*/  ISETP.EQ.U32.AND P0, PT, R4, UR8, PT ;  /* 0x0000000804007c0c */ /* 0x001fe2000bf02070 */
[----:B------:R-:W-:-:S02]  /*1f60*/  IMAD.MOV.U32 R4, RZ, RZ, c[0x0][0x168] ;  /* 0x00005a00ff047624 */ /* 0x000fc400078e00ff */
[----:B------:R-:W-:Y:S04]  /*1f70*/  LDS.U8 R13, [0x5] ;  /* 0x00000500ff0d7984 */ /* 0x000fe80000000000 */
[----:B------:R-:W-:Y:S04]  /*1f80*/  LDS.U8 R14, [0x6] ;  /* 0x00000600ff0e7984 */ /* 0x000fe80000000000 */
[----:B------:R-:W-:Y:S04]  /*1f90*/  LDS.U8 R15, [0x7] ;  /* 0x00000700ff0f7984 */ /* 0x000fe80000000000 */
[----:B------:R-:W-:Y:S01]  /*1fa0*/  @P0 RED.E.ADD.64.STRONG.GPU [R4.64], R6 ;  /* 0x000000060400098e */ /* 0x000fe2000c10e58a */
[----:B------:R-:W-:-:S03]  /*1fb0*/  UIADD3 UR4, UP0, UR5, UR6, URZ ;  /* 0x0000000605047290 */ /* 0x000fc6000ff1e03f */
[----:B------:R-:W0:Y:S01]  /*1fc0*/  LDS.U8 R4, [0x14] ;  /* 0x00001400ff047984 */ /* 0x000e220000000000 */
[----:B------:R-:W-:-:S03]  /*1fd0*/  ULEA.HI.X.SX32 UR6, UR5, UR7, 0x1, UP0 ;  /* 0x0000000705067291 */ /* 0x000fc600080f0e3f */
[----:B------:R-:W4:Y:S01]  /*1fe0*/  LDS.U8 R5, [0x15] ;  /* 0x00001500ff057984 */ /* 0x000f220000000000 */
[----:B------:R-:W-:Y:S02]  /*1ff0*/  USHF.R.U64 UR8, UR4, 0x8, UR6 ;  /* 0x0000000804087899 */ /* 0x000fe40008001206 */
[----:B------:R-:W-:Y:S01]  /*2000*/  USHF.R.U64 UR7, UR4, 0x10, UR6 ;  /* 0x0000001004077899 */ /* 0x000fe20008001206 */
[----:B------:R-:W5:Y:S01]  /*2010*/  LDS.U8 R6, [0x16] ;  /* 0x00001600ff067984 */ /* 0x000f620000000000 */
[----:B------:R-:W-:-:S03]  /*2020*/  USHF.R.U32.HI UR9, URZ, 0x8, UR6 ;  /* 0x000000083f097899 */ /* 0x000fc60008011606 */
[----:B------:R-:W5:Y:S04]  /*2030*/  LDS.U8 R7, [0x17] ;  /* 0x00001700ff077984 */ /* 0x000f680000000000 */
[----:B-1----:R-:W-:Y:S04]  /*2040*/  STS.U8 [0xe8], R8 ;  /* 0x0000e808ff007388 */ /* 0x002fe80000000000 */
[----:B--2---:R-:W-:Y:S04]  /*2050*/  STS.U8 [0xe9], R9 ;  /* 0x0000e909ff007388 */ /* 0x004fe80000000000 */
[----:B---3--:R-:W-:Y:S04]  /*2060*/  STS.U8 [0xea], R10 ;  /* 0x0000ea0aff007388 */ /* 0x008fe80000000000 */
[----:B------:R-:W-:Y:S04]  /*2070*/  LDS.U8 R8, [0x25] ;  /* 0x00002500ff087984 */ /* 0x000fe80000000000 */
[----:B------:R-:W-:Y:S04]  /*2080*/  LDS.U8 R9, [0x26] ;  /* 0x00002600ff097984 */ /* 0x000fe80000000000 */
[----:B------:R-:W-:Y:S04]  /*2090*/  LDS.U8 R10, [0x28] ;  /* 0x00002800ff0a7984 */ /* 0x000fe80000000000 */
[----:B0-----:R-:W-:Y:S04]  /*20a0*/  STS.U8 [0xfc], R4 ;  /* 0x0000fc04ff007388 */ /* 0x001fe80000000000 */
[----:B----4-:R-:W-:Y:S04]  /*20b0*/  STS.U8 [0xfd], R5 ;  /* 0x0000fd05ff007388 */ /* 0x010fe80000000000 */
[----:B-----5:R-:W-:Y:S04]  /*20c0*/  STS.U8 [0xfe], R6 ;  /* 0x0000fe06ff007388 */ /* 0x020fe80000000000 */
[----:B------:R-:W0:Y:S04]  /*20d0*/  LDS.U8 R4, [0x29] ;  /* 0x00002900ff047984 */ /* 0x000e280000000000 */
[----:B------:R-:W1:Y:S04]  /*20e0*/  LDS.U8 R5, [0x2a] ;  /* 0x00002a00ff057984 */ /* 0x000e680000000000 */
[----:B------:R-:W2:Y:S04]  /*20f0*/  LDS.U8 R6, [0x2b] ;  /* 0x00002b00ff067984 */ /* 0x000ea80000000000 */
[----:B------:R-:W-:Y:S04]  /*2100*/  STS.U8 [0xff], R7 ;  /* 0x0000ff07ff007388 */ /* 0x000fe80000000000 */
[----:B------:R-:W3:Y:S04]  /*2110*/  LDS.U8 R7, [0x2c] ;  /* 0x00002c00ff077984 */ /* 0x000ee80000000000 */
[----:B------:R-:W4:Y:S04]  /*2120*/  LDS.U8 R16, [0x8] ;  /* 0x00000800ff107984 */ /* 0x000f280000000000 */
[----:B------:R-:W5:Y:S04]  /*2130*/  LDS.U8 R17, [0x9] ;  /* 0x00000900ff117984 */ /* 0x000f680000000000 */
[----:B------:R-:W3:Y:S04]  /*2140*/  LDS.U8 R18, [0xa] ;  /* 0x00000a00ff127984 */ /* 0x000ee80000000000 */
[----:B------:R-:W3:Y:S04]  /*2150*/  LDS.U8 R19, [0xb] ;  /* 0x00000b00ff137984 */ /* 0x000ee80000000000 */
[----:B------:R-:W3:Y:S04]  /*2160*/  LDS.U8 R20, [0xc] ;  /* 0x00000c00ff147984 */ /* 0x000ee80000000000 */
[----:B0-----:R-:W-:Y:S04]  /*2170*/  STS.U8 [0x111], R4 ;  /* 0x00011104ff007388 */ /* 0x001fe80000000000 */
[----:B-1----:R-:W-:Y:S04]  /*2180*/  STS.U8 [0x112], R5 ;  /* 0x00011205ff007388 */ /* 0x002fe80000000000 */
[----:B--2---:R-:W-:Y:S04]  /*2190*/  STS.U8 [0x113], R6 ;  /* 0x00011306ff007388 */ /* 0x004fe80000000000 */
[----:B------:R-:W0:Y:S04]  /*21a0*/  LDS.U8 R26, [0x1a] ;  /* 0x00001a00ff1a7984 */ /* 0x000e280000000000 */
[----:B------:R-:W1:Y:S04]  /*21b0*/  LDS.U8 R27, [0x1b] ;  /* 0x00001b00ff1b7984 */ /* 0x000e680000000000 */
[----:B------:R-:W2:Y:S04]  /*21c0*/  LDS.U8 R32, [0x20] ;  /* 0x00002000ff207984 */ /* 0x000ea80000000000 */
[----:B------:R-:W0:Y:S04]  /*21d0*/  LDS.U8 R33, [0x21] ;  /* 0x00002100ff217984 */ /* 0x000e280000000000 */
        /* <DEDUP_REMOVED lines=20> */
[----:B------:R-:W-:Y:S04]  /*2320*/  STS.U8 [0xeb], R11 ;  /* 0x0000eb0bff007388 */ /* 0x000fe80000000000 */
[----:B------:R-:W-:Y:S04]  /*2330*/  STS.U8 [0x10d], R8 ;  /* 0x00010d08ff007388 */ /* 0x000fe80000000000 */
[----:B------:R-:W-:Y:S04]  /*2340*/  STS.U8 [0x10e], R9 ;  /* 0x00010e09ff007388 */ /* 0x000fe80000000000 */
[----:B------:R-:W-:Y:S04]  /*2350*/  STS.U8 [0x110], R10 ;  /* 0x0001100aff007388 */ /* 0x000fe80000000000 */
[----:B------:R-:W-:Y:S04]  /*2360*/  STS.U8 [0xec], R12 ;  /* 0x0000ec0cff007388 */ /* 0x000fe80000000000 */
[----:B------:R-:W0:Y:S04]  /*2370*/  LDS.U8 R11, [0x2d] ;  /* 0x00002d00ff0b7984 */ /* 0x000e280000000000 */
[----:B------:R-:W0:Y:S04]  /*2380*/  LDS.U8 R8, [0x34] ;  /* 0x00003400ff087984 */ /* 0x000e280000000000 */
[----:B------:R-:W0:Y:S04]  /*2390*/  LDS.U8 R9, [0x36] ;  /* 0x00003600ff097984 */ /* 0x000e280000000000 */
[----:B------:R-:W0:Y:S04]  /*23a0*/  LDS.U8 R10, [0x4d] ;  /* 0x00004d00ff0a7984 */ /* 0x000e280000000000 */
[----:B------:R-:W0:Y:S04]  /*23b0*/  LDS.U8 R12, [0x2e] ;  /* 0x00002e00ff0c7984 */ /* 0x000e280000000000 */
[----:B---3--:R-:W-:Y:S04]  /*23c0*/  STS.U8 [0x114], R7 ;  /* 0x00011407ff007388 */ /* 0x008fe80000000000 */
[----:B------:R-:W3:Y:S04]  /*23d0*/  LDS.U8 R7, [0x52] ;  /* 0x00005200ff077984 */ /* 0x000ee80000000000 */
[----:B------:R-:W-:Y:S04]  /*23e0*/  STS.U8 [0xed], R13 ;  /* 0x0000ed0dff007388 */ /* 0x000fe80000000000 */
[----:B------:R-:W-:Y:S04]  /*23f0*/  STS.U8 [0xee], R14 ;  /* 0x0000ee0eff007388 */ /* 0x000fe80000000000 */
[----:B------:R-:W-:Y:S04]  /*2400*/  STS.U8 [0xef], R15 ;  /* 0x0000ef0fff007388 */ /* 0x000fe80000000000 */
[----:B----4-:R-:W-:Y:S04]  /*2410*/  STS.U8 [0xf0], R16 ;  /* 0x0000f010ff007388 */ /* 0x010fe80000000000 */
[----:B-----5:R-:W-:Y:S04]  /*2420*/  STS.U8 [0xf1], R17 ;  /* 0x0000f111ff007388 */ /* 0x020fe80000000000 */
[----:B------:R-:W-:Y:S04]  /*2430*/  STS.U8 [0xf2], R18 ;  /* 0x0000f212ff007388 */ /* 0x000fe80000000000 */
[----:B------:R-:W-:Y:S04]  /*2440*/  STS.U8 [0xf3], R19 ;  /* 0x0000f313ff007388 */ /* 0x000fe80000000000 */
[----:B------:R-:W-:Y:S04]  /*2450*/  STS.U8 [0xf4], R20 ;  /* 0x0000f414ff007388 */ /* 0x000fe80000000000 */
[----:B0-----:R-:W-:Y:S04]  /*2460*/  STS.U8 [0x102], R26 ;  /* 0x0001021aff007388 */ /* 0x001fe80000000000 */
[----:B-1----:R-:W-:Y:S04]  /*2470*/  STS.U8 [0x103], R27 ;  /* 0x0001031bff007388 */ /* 0x002fe80000000000 */
[----:B--2---:R-:W-:Y:S04]  /*2480*/  STS.U8 [0x108], R32 ;  /* 0x00010820ff007388 */ /* 0x004fe80000000000 */
[----:B------:R-:W-:Y:S04]  /*2490*/  STS.U8 [0x109], R33 ;  /* 0x00010921ff007388 */ /* 0x000fe80000000000 */
[----:B------:R-:W-:Y:S04]  /*24a0*/  STS.U8 [0x10a], R34 ;  /* 0x00010a22ff007388 */ /* 0x000fe80000000000 */
[----:B------:R-:W-:Y:S04]  /*24b0*/  STS.U8 [0x10b], R35 ;  /* 0x00010b23ff007388 */ /* 0x000fe80000000000 */
[----:B------:R-:W-:Y:S04]  /*24c0*/  STS.U8 [0x136], R4 ;  /* 0x00013604ff007388 */ /* 0x000fe80000000000 */
[----:B------:R-:W-:Y:S04]  /*24d0*/  STS.U8 [0x138], R5 ;  /* 0x00013805ff007388 */ /* 0x000fe80000000000 */
[----:B------:R-:W-:Y:S04]  /*24e0*/  STS.U8 [0x139], R6 ;  /* 0x00013906ff007388 */ /* 0x000fe80000000000 */
[----:B------:R-:W0:Y:S04]  /*24f0*/  LDS.U8 R13, [0x2f] ;  /* 0x00002f00ff0d7984 */ /* 0x000e280000000000 */
[----:B------:R-:W1:Y:S04]  /*2500*/  LDS.U8 R14, [0x30] ;  /* 0x00003000ff0e7984 */ /* 0x000e680000000000 */
[----:B------:R-:W2:Y:S04]  /*2510*/  LDS.U8 R15, [0x31] ;  /* 0x00003100ff0f7984 */ /* 0x000ea80000000000 */
[----:B------:R-:W4:Y:S04]  /*2520*/  LDS.U8 R16, [0x32] ;  /* 0x00003200ff107984 */ /* 0x000f280000000000 */
[----:B------:R-:W5:Y:S04]  /*2530*/  LDS.U8 R17, [0x33] ;  /* 0x00003300ff117984 */ /* 0x000f680000000000 */
        /* <DEDUP_REMOVED lines=47> */
[----:B------:R-:W4:Y:S04]  /*2830*/  LDS.U8 R8, [0x53] ;  /* 0x00005300ff087984 */ /* 0x000f280000000000 */
[----:B------:R-:W5:Y:S04]  /*2840*/  LDS.U8 R9, [0x54] ;  /* 0x00005400ff097984 */ /* 0x000f680000000000 */
[----:B------:R-:W5:Y:S04]  /*2850*/  LDS.U8 R11, [0x55] ;  /* 0x00005500ff0b7984 */ /* 0x000f680000000000 */
[----:B------:R-:W5:Y:S04]  /*2860*/  LDS.U8 R10, [0x5c] ;  /* 0x00005c00ff0a7984 */ /* 0x000f680000000000 */
[----:B------:R-:W5:Y:S04]  /*2870*/  LDS.U8 R12, [0x56] ;  /* 0x00005600ff0c7984 */ /* 0x000f680000000000 */
[----:B---3--:R-:W-:Y:S04]  /*2880*/  STS.U8 [0x13a], R7 ;  /* 0x00013a07ff007388 */ /* 0x008fe80000000000 */
[----:B------:R-:W3:Y:S04]  /*2890*/  LDS.U8 R7, [0x79] ;  /* 0x00007900ff077984 */ /* 0x000ee80000000000 */
[----:B0-----:R-:W-:Y:S04]  /*28a0*/  STS.U8 [0x117], R13 ;  /* 0x0001170dff007388 */ /* 0x001fe80000000000 */
[----:B-1----:R-:W-:Y:S04]  /*28b0*/  STS.U8 [0x118], R14 ;  /* 0x0001180eff007388 */ /* 0x002fe80000000000 */
[----:B--2---:R-:W-:Y:S04]  /*28c0*/  STS.U8 [0x119], R15 ;  /* 0x0001190fff007388 */ /* 0x004fe80000000000 */
[----:B----4-:R-:W-:Y:S04]  /*28d0*/  STS.U8 [0x11a], R16 ;  /* 0x00011a10ff007388 */ /* 0x010fe80000000000 */
[----:B-----5:R-:W-:Y:S04]  /*28e0*/  STS.U8 [0x11b], R17 ;  /* 0x00011b11ff007388 */ /* 0x020fe80000000000 */
        /* <DEDUP_REMOVED lines=144> */
[----:B---3--:R-:W-:Y:S04]  /*31f0*/  STS.U8 [0x186], R7 ;  /* 0x00018607ff007388 */ /* 0x008fe80000000000 */
[----:B------:R-:W3:Y:S04]  /*3200*/  LDS.U8 R12, [0xa6] ;  /* 0x0000a600ff0c7984 */ /* 0x000ee80000000000 */
        /* <DEDUP_REMOVED lines=62> */
[----:B------:R-:W-:Y:S04]  /*35f0*/  LDS.U8 R41, [0xbd] ;  /* 0x0000bd00ff297984 */ /* 0x000fe80000000000 */
[----:B------:R-:W2:Y:S04]  /*3600*/  LDS.U8 R21, [0xbf] ;  /* 0x0000bf00ff157984 */ /* 0x000ea80000000000 */
[----:B------:R-:W4:Y:S04]  /*3610*/  LDS.U8 R22, [0xc0] ;  /* 0x0000c000ff167984 */ /* 0x000f280000000000 */
[----:B------:R-:W-:Y:S04]  /*3620*/  STS.U8 [0x18a], R8 ;  /* 0x00018a08ff007388 */ /* 0x000fe80000000000 */
[----:B------:R1:W-:Y:S04]  /*3630*/  STS.U8 [0x18b], R9 ;  /* 0x00018b09ff007388 */ /* 0x0003e80000000000 */
[----:B------:R-:W-:Y:S04]  /*3640*/  STS.U8 [0x18c], R10 ;  /* 0x00018c0aff007388 */ /* 0x000fe80000000000 */
[----:B------:R5:W-:Y:S01]  /*3650*/  STS.U8 [0x18d], R11 ;  /* 0x00018d0bff007388 */ /* 0x000be20000000000 */
[----:B-1----:R-:W-:Y:S01]  /*3660*/  IMAD.U32 R9, RZ, RZ, UR8 ;  /* 0x00000008ff097e24 */ /* 0x002fe2000f8e00ff */
[----:B------:R-:W-:-:S02]  /*3670*/  USHF.R.U32.HI UR8, URZ, 0x10, UR6 ;  /* 0x000000103f087899 */ /* 0x000fc40008011606 */
[----:B---3--:R-:W-:Y:S04]  /*3680*/  STS.U8 [0x18e], R12 ;  /* 0x00018e0cff007388 */ /* 0x008fe80000000000 */
[----:B------:R1:W-:Y:S01]  /*3690*/  STS.U8 [0x196], R7 ;  /* 0x00019607ff007388 */ /* 0x0003e20000000000 */
[----:B-----5:R-:W-:Y:S01]  /*36a0*/  IMAD.U32 R11, RZ, RZ, UR7 ;  /* 0x00000007ff0b7e24 */ /* 0x020fe2000f8e00ff */
[----:B------:R-:W-:Y:S02]  /*36b0*/  USHF.R.U32.HI UR7, URZ, 0x18, UR6 ;  /* 0x000000183f077899 */ /* 0x000fe40008011606 */
[----:B0-----:R-:W-:Y:S01]  /*36c0*/  STS.U8 [0x18f], R13 ;  /* 0x00018f0dff007388 */ /* 0x001fe20000000000 */
[----:B-1----:R-:W-:-:S03]  /*36d0*/  IMAD.U32 R7, RZ, RZ, UR4 ;  /* 0x00000004ff077e24 */ /* 0x002fc6000f8e00ff */
[----:B------:R-:W-:Y:S01]  /*36e0*/  STS.U8 [0x190], R14 ;  /* 0x0001900eff007388 */ /* 0x000fe20000000000 */
[----:B------:R-:W-:-:S03]  /*36f0*/  USHF.R.U64 UR4, UR4, 0x18, UR6 ;  /* 0x0000001804047899 */ /* 0x000fc60008001206 */
[----:B--2---:R-:W-:Y:S04]  /*3700*/  STS.U8 [0x191], R15 ;  /* 0x0001910fff007388 */ /* 0x004fe80000000000 */
[----:B----4-:R-:W-:Y:S04]  /*3710*/  STS.U8 [0x192], R16 ;  /* 0x00019210ff007388 */ /* 0x010fe80000000000 */
        /* <DEDUP_REMOVED lines=19> */
[----:B------:R-:W3:Y:S04]  /*3850*/  LDS.U8 R7, [0xcb] ;  /* 0x0000cb00ff077984 */ /* 0x000ee80000000000 */
        /* <DEDUP_REMOVED lines=37> */
[----:B------:R1:W-:Y:S04]  /*3ab0*/  STS.U8 [0x1a2], R38 ;  /* 0x0001a226ff007388 */ /* 0x0003e80000000000 */
[----:B------:R2:W-:Y:S04]  /*3ac0*/  STS.U8 [0x1a3], R39 ;  /* 0x0001a327ff007388 */ /* 0x0005e80000000000 */
[----:B------:R3:W-:Y:S01]  /*3ad0*/  STS.U8 [0x1a4], R40 ;  /* 0x0001a428ff007388 */ /* 0x0007e20000000000 */
[----:B-1----:R-:W-:-:S03]  /*3ae0*/  IMAD.U32 R38, RZ, RZ, UR9 ;  /* 0x00000009ff267e24 */ /* 0x002fc6000f8e00ff */
[----:B------:R1:W-:Y:S01]  /*3af0*/  STS.U8 [0x1a7], R21 ;  /* 0x0001a715ff007388 */ /* 0x0003e20000000000 */
[----:B--2---:R-:W-:-:S03]  /*3b00*/  IMAD.U32 R39, RZ, RZ, UR8 ;  /* 0x00000008ff277e24 */ /* 0x004fc6000f8e00ff */
[----:B------:R2:W-:Y:S01]  /*3b10*/  STS.U8 [0x1a8], R22 ;  /* 0x0001a816ff007388 */ /* 0x0005e20000000000 */
[----:B---3--:R-:W-:Y:S02]  /*3b20*/  IMAD.U32 R40, RZ, RZ, UR7 ;  /* 0x00000007ff287e24 */ /* 0x008fe4000f8e00ff */
[----:B-1----:R-:W-:Y:S01]  /*3b30*/  IMAD.U32 R21, RZ, RZ, UR4 ;  /* 0x00000004ff157e24 */ /* 0x002fe2000f8e00ff */
[----:B------:R-:W-:Y:S01]  /*3b40*/  STS.U8 [0x1a5], R41 ;  /* 0x0001a529ff007388 */ /* 0x000fe20000000000 */
[----:B--2---:R-:W-:-:S03]  /*3b50*/  IMAD.U32 R22, RZ, RZ, UR6 ;  /* 0x00000006ff167e24 */ /* 0x004fc6000f8e00ff */
[----:B------:R-:W-:Y:S04]  /*3b60*/  STS.U8 [0x1d3], R21 ;  /* 0x0001d315ff007388 */ /* 0x000fe80000000000 */
[----:B------:R-:W-:Y:S04]  /*3b70*/  STS.U8 [0x1d4], R22 ;  /* 0x0001d416ff007388 */ /* 0x000fe80000000000 */
[----:B------:R-:W-:Y:S04]  /*3b80*/  STS.U8 [0x1d5], R38 ;  /* 0x0001d526ff007388 */ /* 0x000fe80000000000 */
[----:B------:R-:W-:Y:S04]  /*3b90*/  STS.U8 [0x1d6], R39 ;  /* 0x0001d627ff007388 */ /* 0x000fe80000000000 */
[----:B------:R-:W-:Y:S04]  /*3ba0*/  STS.U8 [0x1d7], R40 ;  /* 0x0001d728ff007388 */ /* 0x000fe80000000000 */
[----:B0-----:R-:W-:Y:S04]  /*3bb0*/  STS.U8 [0x1b0], R4 ;  /* 0x0001b004ff007388 */ /* 0x001fe80000000000 */
        /* <DEDUP_REMOVED lines=24> */
[----:B------:R2:W-:Y:S01]  /*3d40*/  STS.U8 [0x1b9], R25 ;  /* 0x0001b919ff007388 */ /* 0x0005e20000000000 */
[----:B0-----:R-:W-:-:S03]  /*3d50*/  IMAD.MOV.U32 R23, RZ, RZ, RZ ;  /* 0x000000ffff177224 */ /* 0x001fc600078e00ff */
[----:B------:R0:W-:Y:S01]  /*3d60*/  STS.U8 [0x1bc], R28 ;  /* 0x0001bc1cff007388 */ /* 0x0001e20000000000 */
[----:B-1----:R-:W-:-:S03]  /*3d70*/  IMAD.MOV.U32 R24, RZ, RZ, 0x1f83d9ab ;  /* 0x1f83d9abff187424 */ /* 0x002fc600078e00ff */
[----:B------:R1:W-:Y:S01]  /*3d80*/  STS.U8 [0x1bd], R29 ;  /* 0x0001bd1dff007388 */ /* 0x0003e20000000000 */
[----:B--2---:R-:W-:-:S03]  /*3d90*/  IMAD.MOV.U32 R25, RZ, RZ, 0x5be0cd19 ;  /* 0x5be0cd19ff197424 */ /* 0x004fc600078e00ff */
[----:B------:R2:W-:Y:S01]  /*3da0*/  STS.U8 [0x1be], R30 ;  /* 0x0001be1eff007388 */ /* 0x0005e20000000000 */
[----:B0-----:R-:W-:-:S03]  /*3db0*/  IMAD.MOV.U32 R28, RZ, RZ, 0x3c6ef372 ;  /* 0x3c6ef372ff1c7424 */ /* 0x001fc600078e00ff */
[----:B------:R0:W-:Y:S01]  /*3dc0*/  STS.U8 [0x1bf], R31 ;  /* 0x0001bf1fff007388 */ /* 0x0001e20000000000 */
[----:B-1----:R-:W-:-:S03]  /*3dd0*/  IMAD.MOV.U32 R29, RZ, RZ, -0x5ab00ac6 ;  /* 0xa54ff53aff1d7424 */ /* 0x002fc600078e00ff */
[----:B------:R1:W-:Y:S01]  /*3de0*/  STS.U8 [0x1c4], R36 ;  /* 0x0001c424ff007388 */ /* 0x0003e20000000000 */
[----:B--2---:R-:W-:-:S03]  /*3df0*/  IMAD.MOV.U32 R30, RZ, RZ, 0x510e527f ;  /* 0x510e527fff1e7424 */ /* 0x004fc600078e00ff */
[----:B------:R2:W-:Y:S01]  /*3e00*/  STS.U8 [0x1c5], R37 ;  /* 0x0001c525ff007388 */ /* 0x0005e20000000000 */
[----:B0-----:R-:W-:Y:S02]  /*3e10*/  IMAD.MOV.U32 R31, RZ, RZ, -0x64fa9774 ;  /* 0x9b05688cff1f7424 */ /* 0x001fe400078e00ff */
[----:B-1----:R-:W-:Y:S02]  /*3e20*/  IMAD.MOV.U32 R36, RZ, RZ, 0x6a09e667 ;  /* 0x6a09e667ff247424 */ /* 0x002fe400078e00ff */
[----:B--2---:R-:W-:Y:S02]  /*3e30*/  IMAD.MOV.U32 R37, RZ, RZ, -0x4498517b ;  /* 0xbb67ae85ff257424 */ /* 0x004fe400078e00ff */
.L_x_5:
[----:B0-----:R0:W-:Y:S01]  /*3e40*/  STL.128 [R1], RZ ;  /* 0x000000ff01007387 */ /* 0x0011e20000100c00 */
[----:B------:R-:W-:Y:S01]  /*3e50*/  IMAD.MOV.U32 R22, RZ, RZ, 0x30 ;  /* 0x00000030ff167424 */ /* 0x000fe200078e00ff */
[----:B------:R-:W-:Y:S01]  /*3e60*/  ISETP.NE.AND P2, PT, R23, 0x3, PT ;  /* 0x000000031700780c */ /* 0x000fe20003f45270 */
[----:B------:R-:W-:Y:S01]  /*3e70*/  IMAD.MOV.U32 R4, RZ, RZ, RZ ;  /* 0x000000ffff047224 */ /* 0x000fe200078e00ff */
[----:B------:R0:W-:Y:S02]  /*3e80*/  STL.128 [R1+0x10], RZ ;  /* 0x000010ff01007387 */ /* 0x0001e40000100c00 */
[----:B------:R-:W-:-:S02]  /*3e90*/  SEL R22, R22, 0x40, !P2 ;  /* 0x0000004016167807 */ /* 0x000fc40005000000 */
[----:B------:R0:W-:Y:S03]  /*3ea0*/  STL.128 [R1+0x20], RZ ;  /* 0x000020ff01007387 */ /* 0x0001e60000100c00 */
[----:B------:R-:W-:Y:S01]  /*3eb0*/  IMAD.MOV.U32 R5, RZ, RZ, R22 ;  /* 0x000000ffff057224 */ /* 0x000fe200078e0016 */
[----:B------:R0:W-:Y:S04]  /*3ec0*/  STL.128 [R1+0x30], RZ ;  /* 0x000030ff01007387 */ /* 0x0001e80000100c00 */
.L_x_4:
[----:B------:R-:W-:Y:S01]  /*3ed0*/  IMAD R6, R23, 0x40, R4 ;  /* 0x0000004017067824 */ /* 0x000fe200078e0204 */
[----:B------:R-:W-:-:S04]  /*3ee0*/  IADD3 R5, R5, -0x4, RZ ;  /* 0xfffffffc05057810 */ /* 0x000fc80007ffe0ff */
[----:B------:R-:W-:Y:S01]  /*3ef0*/  LDS.U8 R9, [R6+0xe9] ;  /* 0x0000e90006097984 */ /* 0x000fe20000000000 */
[----:B------:R-:W-:-:S03]  /*3f00*/  ISETP.NE.AND P0, PT, R5, RZ, PT ;  /* 0x000000ff0500720c */ /* 0x000fc60003f05270 */
[----:B-1----:R-:W1:Y:S04]  /*3f10*/  LDS.U8 R10, [R6+0xe8] ;  /* 0x0000e800060a7984 */ /* 0x002e680000000000 */
[----:B------:R-:W2:Y:S04]  /*3f20*/  LDS.U8 R8, [R6+0xea] ;  /* 0x0000ea0006087984 */ /* 0x000ea80000000000 */
[----:B------:R-:W3:Y:S01]  /*3f30*/  LDS.U8 R7, [R6+0xeb] ;  /* 0x0000eb0006077984 */ /* 0x000ee20000000000 */
[----:B-1----:R-:W-:Y:S01]  /*3f40*/  PRMT R9, R9, 0x7604, R10 ;  /* 0x0000760409097816 */ /* 0x002fe2000000000a */
[----:B------:R-:W-:Y:S01]  /*3f50*/  IMAD.IADD R10, R1, 0x1, R4 ;  /* 0x00000001010a7824 */ /* 0x000fe200078e0204 */
[----:B------:R-:W-:-:S02]  /*3f60*/  IADD3 R4, R4, 0x4, RZ ;  /* 0x0000000404047810 */ /* 0x000fc40007ffe0ff */
[----:B--2---:R-:W-:-:S04]  /*3f70*/  PRMT R8, R8, 0x7054, R9 ;  /* 0x0000705408087816 */ /* 0x004fc80000000009 */
[----:B---3--:R-:W-:-:S05]  /*3f80*/  PRMT R7, R7, 0x654, R8 ;  /* 0x0000065407077816 */ /* 0x008fca0000000008 */
[----:B------:R1:W-:Y:S01]  /*3f90*/  STL [R10], R7 ;  /* 0x000000070a007387 */ /* 0x0003e20000100800 */
[----:B------:R-:W-:Y:S05]  /*3fa0*/  @P0 BRA `(.L_x_4) ;  /* 0xffffff2000000947 */ /* 0x000fea000383ffff */
[----:B------:R-:W2:Y:S04]  /*3fb0*/  LDL.128 R32, [R1] ;  /* 0x0000000001207983 */ /* 0x000ea80000100c00 */
[----:B------:R-:W3:Y:S04]  /*3fc0*/  LDL.128 R12, [R1+0x10] ;  /* 0x00001000010c7983 */ /* 0x000ee80000100c00 */
[----:B-1----:R-:W4:Y:S04]  /*3fd0*/  LDL.128 R4, [R1+0x20] ;  /* 0x0000200001047983 */ /* 0x002f280000100c00 */
[----:B------:R-:W5:Y:S01]  /*3fe0*/  LDL.128 R8, [R1+0x30] ;  /* 0x0000300001087983 */ /* 0x000f620000100c00 */
[----:B------:R-:W-:-:S02]  /*3ff0*/  ISETP.NE.AND P0, PT, R23, RZ, PT ;  /* 0x000000ff1700720c */ /* 0x000fc40003f05270 */
[----:B------:R-:W-:Y:S01]  /*4000*/  IADD3 R23, R23, 0x1, RZ ;  /* 0x0000000117177810 */ /* 0x000fe20007ffe0ff */
[----:B------:R1:W-:Y:S04]  /*4010*/  @!P2 STS.128 [0x1e0], R28 ;  /* 0x0001e01cff00a388 */ /* 0x0003e80000000c00 */
[----:B------:R-:W-:Y:S04]  /*4020*/  @!P2 STS.64 [0x1d8], R36 ;  /* 0x0001d824ff00a388 */ /* 0x000fe80000000a00 */
[----:B------:R-:W-:Y:S01]  /*4030*/  @!P2 STS.U8 [0x238], R22 ;  /* 0x00023816ff00a388 */ /* 0x000fe20000000000 */
[----:B--2---:R-:W-:Y:S01]  /*4040*/  IMAD.MOV.U32 R26, RZ, RZ, R32 ;  /* 0x000000ffff1a7224 */ /* 0x004fe200078e0020 */
[----:B------:R-:W-:Y:S01]  /*4050*/  IADD3 R42, R31, R37, R34 ;  /* 0x000000251f2a7210 */ /* 0x000fe20007ffe022 */
[----:B------:R-:W-:-:S02]  /*4060*/  IMAD.MOV.U32 R27, RZ, RZ, R33 ;  /* 0x000000ffff1b7224 */ /* 0x000fc400078e0021 */
[----:B------:R-:W-:Y:S01]  /*4070*/  @P2 IMAD.MOV.U32 R21, RZ, RZ, R32 ;  /* 0x000000ffff152224 */ /* 0x000fe200078e0020 */
[----:B------:R-:W-:Y:S01]  /*4080*/  SHF.R.W.U32 R40, R42, 0x10, R42 ;  /* 0x000000102a287819 */ /* 0x000fe20000001e2a */
[----:B------:R-:W-:Y:S01]  /*4090*/  @!P2 IMAD.MOV.U32 R21, RZ, RZ, R32 ;  /* 0x000000ffff15a224 */ /* 0x000fe200078e0020 */
[----:B------:R2:W-:Y:S01]  /*40a0*/  @!P2 STS.128 [0x1f0], R24 ;  /* 0x0001f018ff00a388 */ /* 0x0005e20000000c00 */
[----:B------:R-:W-:Y:S01]  /*40b0*/  IMAD.MOV.U32 R16, RZ, RZ, R34 ;  /* 0x000000ffff107224 */ /* 0x000fe200078e0022 */
[----:B------:R-:W-:Y:S01]  /*40c0*/  IADD3 R38, R40, -0x4498517b, RZ ;  /* 0xbb67ae8528267810 */ /* 0x000fe20007ffe0ff */
[----:B------:R-:W-:Y:S02]  /*40d0*/  IMAD.MOV.U32 R17, RZ, RZ, R35 ;  /* 0x000000ffff117224 */ /* 0x000fe400078e0023 */
[----:B---3--:R-:W-:Y:S01]  /*40e0*/  IMAD.MOV.U32 R18, RZ, RZ, R12 ;  /* 0x000000ffff127224 */ /* 0x008fe200078e000c */
[----:B-1----:R-:W-:Y:S01]  /*40f0*/  LOP3.LUT R31, R31, R38, RZ, 0x3c, !PT ;  /* 0x000000261f1f7212 */ /* 0x002fe200078e3cff */
[----:B------:R-:W-:Y:S01]  /*4100*/  IMAD.MOV.U32 R19, RZ, RZ, R13 ;  /* 0x000000ffff137224 */ /* 0x000fe200078e000d */
[----:B-----5:R-:W-:Y:S01]  /*4110*/  @!P2 STS.64 [0x230], R10 ;  /* 0x0002300aff00a388 */ /* 0x020fe20000000a00 */
[--C-:B------:R-:W-:Y:S01]  /*4120*/  @P2 IMAD.MOV.U32 R44, RZ, RZ, R14.reuse ;  /* 0x000000ffff2c2224 */ /* 0x100fe200078e000e */
[----:B------:R-:W-:Y:S01]  /*4130*/  SHF.R.W.U32 R31, R31, 0xc, R31 ;  /* 0x0000000c1f1f7819 */ /* 0x000fe20000001e1f */
[----:B------:R-:W-:Y:S01]  /*4140*/  @!P2 IMAD.MOV.U32 R44, RZ, RZ, R14 ;  /* 0x000000ffff2ca224 */ /* 0x000fe200078e000e */
[----:B------:R1:W-:Y:S01]  /*4150*/  @!P2 STS.128 [0x200], R16 ;  /* 0x00020010ff00a388 */ /* 0x0003e20000000c00 */
[----:B------:R-:W-:Y:S01]  /*4160*/  @P2 IMAD.MOV.U32 R20, RZ, RZ, R33 ;  /* 0x000000ffff142224 */ /* 0x000fe200078e0021 */
[----:B--2---:R-:W-:Y:S01]  /*4170*/  IADD3 R27, R30, R36, R21 ;  /* 0x000000241e1b7210 */ /* 0x004fe20007ffe015 */
[----:B------:R-:W-:Y:S01]  /*4180*/  @!P2 IMAD.MOV.U32 R20, RZ, RZ, R33 ;  /* 0x000000ffff14a224 */ /* 0x000fe200078e0021 */
[----:B------:R-:W-:Y:S01]  /*4190*/  IADD3 R29, R25, R29, R44 ;  /* 0x0000001d191d7210 */ /* 0x000fe20007ffe02c */
[--C-:B------:R-:W-:Y:S01]  /*41a0*/  @P2 IMAD.MOV.U32 R33, RZ, RZ, R12.reuse ;  /* 0x000000ffff212224 */ /* 0x100fe200078e000c */
[----:B------:R-:W-:Y:S01]  /*41b0*/  SHF.R.W.U32 R32, R27, 0x10, R27 ;  /* 0x000000101b207819 */ /* 0x000fe20000001e1b */
[----:B------:R-:W-:-:S02]  /*41c0*/  @!P2 IMAD.MOV.U32 R33, RZ, RZ, R12 ;  /* 0x000000ffff21a224 */ /* 0x000fc400078e000c */
[--C-:B------:R-:W-:Y:S01]  /*41d0*/  @P2 IMAD.MOV.U32 R26, RZ, RZ, R13.reuse ;  /* 0x000000ffff1a2224 */ /* 0x100fe200078e000d */
[----:B------:R-:W-:Y:S01]  /*41e0*/  IADD3 R39, R32, 0x6a09e667, RZ ;  /* 0x6a09e66720277810 */ /* 0x000fe20007ffe0ff */
[----:B------:R-:W-:Y:S01]  /*41f0*/  @!P2 IMAD.MOV.U32 R26, RZ, RZ, R13 ;  /* 0x000000ffff1aa224 */ /* 0x000fe200078e000d */
[----:B------:R-:W-:Y:S01]  /*4200*/  IADD3 R37, R24, R28, R33 ;  /* 0x0000001c18257210 */ /* 0x000fe20007ffe021 */
[--C-:B------:R-:W-:Y:S01]  /*4210*/  @P2 IMAD.MOV.U32 R28, RZ, RZ, R15.reuse ;  /* 0x000000ffff1c2224 */ /* 0x100fe200078e000f */
[----:B-1----:R-:W-:Y:S01]  /*4220*/  SEL R16, RZ, 0x1, P0 ;  /* 0x00000001ff107807 */ /* 0x002fe20000000000 */
[----:B------:R-:W-:Y:S01]  /*4230*/  IMAD.MOV.U32 R12, RZ, RZ, R14 ;  /* 0x000000ffff0c7224 */ /* 0x000fe200078e000e */
[----:B------:R-:W-:Y:S01]  /*4240*/  LOP3.LUT R36, R30, R39, RZ, 0x3c, !PT ;  /* 0x000000271e247212 */ /* 0x000fe200078e3cff */
[--C-:B------:R-:W-:Y:S01]  /*4250*/  @!P2 IMAD.MOV.U32 R28, RZ, RZ, R15.reuse ;  /* 0x000000ffff1ca224 */ /* 0x100fe200078e000f */
[----:B------:R-:W-:Y:S01]  /*4260*/  @!P2 IADD3 R16, R16, 0xa, RZ ;  /* 0x0000000a1010a810 */ /* 0x000fe20007ffe0ff */
[----:B------:R-:W-:Y:S01]  /*4270*/  IMAD.MOV.U32 R13, RZ, RZ, R15 ;  /* 0x000000ffff0d7224 */ /* 0x000fe200078e000f */
[----:B------:R-:W-:Y:S01]  /*4280*/  LOP3.LUT R43, R37, R22, RZ, 0x3c, !PT ;  /* 0x00000016252b7212 */ /* 0x000fe200078e3cff */
[----:B----4-:R-:W-:Y:S01]  /*4290*/  IMAD.MOV.U32 R14, RZ, RZ, R4 ;  /* 0x000000ffff0e7224 */ /* 0x010fe200078e0004 */
[----:B------:R-:W-:Y:S01]  /*42a0*/  LOP3.LUT R16, R29, R16, RZ, 0x3c, !PT ;  /* 0x000000101d107212 */ /* 0x000fe200078e3cff */
[----:B------:R-:W-:Y:S01]  /*42b0*/  IMAD.MOV.U32 R15, RZ, RZ, R5 ;  /* 0x000000ffff0f7224 */ /* 0x000fe200078e0005 */
[----:B------:R-:W-:Y:S01]  /*42c0*/  SHF.R.W.U32 R43, R43, 0x10, R43 ;  /* 0x000000102b2b7819 */ /* 0x000fe20000001e2b */
[----:B------:R-:W-:Y:S01]  /*42d0*/  IMAD.MOV.U32 R17, RZ, RZ, R7 ;  /* 0x000000ffff117224 */ /* 0x000fe200078e0007 */
[----:B------:R-:W-:Y:S01]  /*42e0*/  SHF.R.W.U32 R30, R16, 0x10, R16 ;  /* 0x00000010101e7819 */ /* 0x000fe20000001e10 */
[----:B------:R-:W-:Y:S01]  /*42f0*/  IMAD.MOV.U32 R16, RZ, RZ, R6 ;  /* 0x000000ffff107224 */ /* 0x000fe200078e0006 */
[----:B------:R-:W-:Y:S01]  /*4300*/  SHF.R.W.U32 R36, R36, 0xc, R36 ;  /* 0x0000000c24247819 */ /* 0x000fe20000001e24 */
[----:B------:R1:W-:Y:S01]  /*4310*/  @!P2 STS.128 [0x210], R12 ;  /* 0x0002100cff00a388 */ /* 0x0003e20000000c00 */
[----:B------:R-:W-:Y:S01]  /*4320*/  IADD3 R22, R30, -0x5ab00ac6, RZ ;  /* 0xa54ff53a1e167810 */ /* 0x000fe20007ffe0ff */
[----:B------:R-:W-:Y:S01]  /*4330*/  IMAD.MOV.U32 R18, RZ, RZ, R8 ;  /* 0x000000ffff127224 */ /* 0x000fe200078e0008 */
[----:B------:R-:W-:Y:S01]  /*4340*/  IADD3 R41, R43, 0x3c6ef372, RZ ;  /* 0x3c6ef3722b297810 */ /* 0x000fe20007ffe0ff */
[----:B------:R-:W-:Y:S01]  /*4350*/  IMAD.MOV.U32 R19, RZ, RZ, R9 ;  /* 0x000000ffff137224 */ /* 0x000fe200078e0009 */
[----:B------:R-:W-:-:S02]  /*4360*/  LOP3.LUT R25, R25, R22, RZ, 0x3c, !PT ;  /* 0x0000001619197212 */ /* 0x000fc400078e3cff */
[----:B------:R-:W-:Y:S02]  /*4370*/  IADD3 R27, R36, R27, R20 ;  /* 0x0000001b241b7210 */ /* 0x000fe40007ffe014 */
[----:B------:R-:W-:Y:S01]  /*4380*/  SHF.R.W.U32 R25, R25, 0xc, R25 ;  /* 0x0000000c19197819 */ /* 0x000fe20000001e19 */
[----:B------:R2:W-:Y:S01]  /*4390*/  @!P2 STS.128 [0x220], R16 ;  /* 0x00022010ff00a388 */ /* 0x0005e20000000c00 */
[----:B------:R-:W-:Y:S02]  /*43a0*/  LOP3.LUT R24, R24, R41, RZ, 0x3c, !PT ;  /* 0x0000002918187212 */ /* 0x000fe400078e3cff */
[----:B------:R-:W-:Y:S01]  /*43b0*/  LOP3.LUT R32, R32, R27, RZ, 0x3c, !PT ;  /* 0x0000001b20207212 */ /* 0x000fe200078e3cff */
[----:B------:R-:W-:Y:S01]  /*43c0*/  @P2 IMAD.MOV.U32 R12, RZ, RZ, R10 ;  /* 0x000000ffff0c2224 */ /* 0x000fe200078e000a */
[----:B------:R-:W-:Y:S01]  /*43d0*/  IADD3 R29, R25, R29, R28 ;  /* 0x0000001d191d7210 */ /* 0x000fe20007ffe01c */
[--C-:B------:R-:W-:Y:S01]  /*43e0*/  @P2 IMAD.MOV.U32 R13, RZ, RZ, R11.reuse ;  /* 0x000000ffff0d2224 */ /* 0x100fe200078e000b */
[----:B------:R-:W-:Y:S01]  /*43f0*/  SHF.R.W.U32 R24, R24, 0xc, R24 ;  /* 0x0000000c18187819 */ /* 0x000fe20000001e18 */
[----:B-1----:R-:W-:Y:S01]  /*4400*/  @!P2 IMAD.MOV.U32 R12, RZ, RZ, R10 ;  /* 0x000000ffff0ca224 */ /* 0x002fe200078e000a */
[----:B------:R-:W-:Y:S01]  /*4410*/  SHF.R.W.U32 R10, R32, 0x8, R32 ;  /* 0x00000008200a7819 */ /* 0x000fe20000001e20 */
[----:B------:R-:W-:Y:S01]  /*4420*/  @!P2 IMAD.MOV.U32 R13, RZ, RZ, R11 ;  /* 0x000000ffff0da224 */ /* 0x000fe200078e000b */
[----:B------:R-:W-:-:S02]  /*4430*/  IADD3 R11, R31, R42, R35 ;  /* 0x0000002a1f0b7210 */ /* 0x000fc40007ffe023 */
[----:B------:R-:W-:Y:S01]  /*4440*/  LOP3.LUT R15, R30, R29, RZ, 0x3c, !PT ;  /* 0x0000001d1e0f7212 */ /* 0x000fe200078e3cff */
[----:B------:R-:W-:Y:S01]  /*4450*/  IMAD.IADD R39, R39, 0x1, R10 ;  /* 0x0000000127277824 */ /* 0x000fe200078e020a */
[----:B--2---:R-:W-:Y:S02]  /*4460*/  IADD3 R16, R24, R37, R26 ;  /* 0x0000002518107210 */ /* 0x004fe40007ffe01a */
[----:B------:R-:W-:Y:S02]  /*4470*/  LOP3.LUT R40, R40, R11, RZ, 0x3c, !PT ;  /* 0x0000000b28287212 */ /* 0x000fe400078e3cff */
[----:B------:R-:W-:Y:S02]  /*4480*/  SHF.R.W.U32 R15, R15, 0x8, R15 ;  /* 0x000000080f0f7819 */ /* 0x000fe40000001e0f */
[----:B------:R-:W-:Y:S02]  /*4490*/  LOP3.LUT R43, R43, R16, RZ, 0x3c, !PT ;  /* 0x000000102b2b7212 */ /* 0x000fe400078e3cff */
[----:B------:R-:W-:Y:S01]  /*44a0*/  SHF.R.W.U32 R17, R40, 0x8, R40 ;  /* 0x0000000828117819 */ /* 0x000fe20000001e28 */
[----:B------:R-:W-:Y:S01]  /*44b0*/  IMAD.IADD R22, R22, 0x1, R15 ;  /* 0x0000000116167824 */ /* 0x000fe200078e020f */
[----:B------:R-:W-:-:S02]  /*44c0*/  LOP3.LUT R30, R36, R39, RZ, 0x3c, !PT ;  /* 0x00000027241e7212 */ /* 0x000fc400078e3cff */
[----:B------:R-:W-:Y:S01]  /*44d0*/  SHF.R.W.U32 R43, R43, 0x8, R43 ;  /* 0x000000082b2b7819 */ /* 0x000fe20000001e2b */
[----:B------:R-:W-:Y:S01]  /*44e0*/  IMAD.IADD R38, R38, 0x1, R17 ;  /* 0x0000000126267824 */ /* 0x000fe200078e0211 */
[----:B------:R-:W-:Y:S02]  /*44f0*/  SHF.R.W.U32 R30, R30, 0x7, R30 ;  /* 0x000000071e1e7819 */ /* 0x000fe40000001e1e */
[----:B------:R-:W-:Y:S01]  /*4500*/  LOP3.LUT R25, R25, R22, RZ, 0x3c, !PT ;  /* 0x0000001619197212 */ /* 0x000fe200078e3cff */
[----:B------:R-:W-:Y:S01]  /*4510*/  IMAD.IADD R19, R41, 0x1, R43 ;  /* 0x0000000129137824 */ /* 0x000fe200078e022b */
[----:B------:R-:W-:Y:S02]  /*4520*/  LOP3.LUT R32, R31, R38, RZ, 0x3c, !PT ;  /* 0x000000261f207212 */ /* 0x000fe400078e3cff */
[----:B------:R-:W-:Y:S02]  /*4530*/  IADD3 R14, R30, R29, R12 ;  /* 0x0000001d1e0e7210 */ /* 0x000fe40007ffe00c */
[----:B------:R-:W-:-:S02]  /*4540*/  SHF.R.W.U32 R31, R25, 0x7, R25 ;  /* 0x00000007191f7819 */ /* 0x000fc40000001e19 */
[----:B------:R-:W-:Y:S02]  /*4550*/  LOP3.LUT R24, R24, R19, RZ, 0x3c, !PT ;  /* 0x0000001318187212 */ /* 0x000fe400078e3cff */
[----:B------:R-:W-:Y:S02]  /*4560*/  SHF.R.W.U32 R32, R32, 0x7, R32 ;  /* 0x0000000720207819 */ /* 0x000fe40000001e20 */
[----:B------:R-:W-:Y:S02]  /*4570*/  LOP3.LUT R25, R14, R43, RZ, 0x3c, !PT ;  /* 0x0000002b0e197212 */ /* 0x000fe400078e3cff */
[----:B------:R-:W-:Y:S02]  /*4580*/  IADD3 R16, R31, R16, R8 ;  /* 0x000000101f107210 */ /* 0x000fe40007ffe008 */
[----:B------:R-:W-:Y:S02]  /*4590*/  SHF.R.W.U32 R29, R24, 0x7, R24 ;  /* 0x00000007181d7819 */ /* 0x000fe40000001e18 */
[----:B------:R-:W-:-:S02]  /*45a0*/  IADD3 R18, R32, R27, R4 ;  /* 0x0000001b20127210 */ /* 0x000fc40007ffe004 */
[----:B------:R-:W-:Y:S02]  /*45b0*/  SHF.R.W.U32 R25, R25, 0x10, R25 ;  /* 0x0000001019197819 */ /* 0x000fe40000001e19 */
[----:B------:R-:W-:Y:S02]  /*45c0*/  LOP3.LUT R36, R16, R17, RZ, 0x3c, !PT ;  /* 0x0000001110247212 */ /* 0x000fe400078e3cff */
[----:B------:R-:W-:Y:S01]  /*45d0*/  IADD3 R17, R29, R11, R6 ;  /* 0x0000000b1d117210 */ /* 0x000fe20007ffe006 */
[----:B------:R-:W-:Y:S01]  /*45e0*/  IMAD.IADD R11, R38, 0x1, R25 ;  /* 0x00000001260b7824 */ /* 0x000fe200078e0219 */
[----:B------:R-:W-:Y:S02]  /*45f0*/  LOP3.LUT R15, R18, R15, RZ, 0x3c, !PT ;  /* 0x0000000f120f7212 */ /* 0x000fe400078e3cff */
[----:B------:R-:W-:Y:S02]  /*4600*/  SHF.R.W.U32 R36, R36, 0x10, R36 ;  /* 0x0000001024247819 */ /* 0x000fe40000001e24 */
[----:B------:R-:W-:-:S02]  /*4610*/  LOP3.LUT R10, R17, R10, RZ, 0x3c, !PT ;  /* 0x0000000a110a7212 */ /* 0x000fc400078e3cff */
[----:B------:R-:W-:Y:S01]  /*4620*/  SHF.R.W.U32 R38, R15, 0x10, R15 ;  /* 0x000000100f267819 */ /* 0x000fe20000001e0f */
[----:B------:R-:W-:Y:S01]  /*4630*/  IMAD.IADD R39, R39, 0x1, R36 ;  /* 0x0000000127277824 */ /* 0x000fe200078e0224 */
[----:B------:R-:W-:Y:S02]  /*4640*/  LOP3.LUT R24, R30, R11, RZ, 0x3c, !PT ;  /* 0x0000000b1e187212 */ /* 0x000fe400078e3cff */
[----:B------:R-:W-:Y:S01]  /*4650*/  SHF.R.W.U32 R27, R10, 0x10, R10 ;  /* 0x000000100a1b7819 */ /* 0x000fe20000001e0a */
[----:B------:R-:W-:Y:S01]  /*4660*/  IMAD.IADD R19, R19, 0x1, R38 ;  /* 0x0000000113137824 */ /* 0x000fe200078e0226 */
[----:B------:R-:W-:Y:S02]  /*4670*/  SHF.R.W.U32 R24, R24, 0xc, R24 ;  /* 0x0000000c18187819 */ /* 0x000fe40000001e18 */
[----:B------:R-:W-:Y:S01]  /*4680*/  LOP3.LUT R31, R31, R39, RZ, 0x3c, !PT ;  /* 0x000000271f1f7212 */ /* 0x000fe200078e3cff */
[----:B------:R-:W-:Y:S01]  /*4690*/  IMAD.IADD R22, R22, 0x1, R27 ;  /* 0x0000000116167824 */ /* 0x000fe200078e021b */
[----:B------:R-:W-:-:S02]  /*46a0*/  LOP3.LUT R30, R32, R19, RZ, 0x3c, !PT ;  /* 0x00000013201e7212 */ /* 0x000fc400078e3cff */
[----:B------:R-:W-:Y:S02]  /*46b0*/  IADD3 R14, R24, R14, R13 ;  /* 0x0000000e180e7210 */ /* 0x000fe40007ffe00d */
[----:B------:R-:W-:Y:S02]  /*46c0*/  SHF.R.W.U32 R31, R31, 0xc, R31 ;  /* 0x0000000c1f1f7819 */ /* 0x000fe40000001e1f */
[----:B------:R-:W-:Y:S02]  /*46d0*/  LOP3.LUT R29, R29, R22, RZ, 0x3c, !PT ;  /* 0x000000161d1d7212 */ /* 0x000fe400078e3cff */
[----:B------:R-:W-:Y:S02]  /*46e0*/  SHF.R.W.U32 R30, R30, 0xc, R30 ;  /* 0x0000000c1e1e7819 */ /* 0x000fe40000001e1e */
[----:B------:R-:W-:Y:S02]  /*46f0*/  LOP3.LUT R10, R25, R14, RZ, 0x3c, !PT ;  /* 0x0000000e190a7212 */ /* 0x000fe400078e3cff */
[----:B------:R-:W-:-:S02]  /*4700*/  IADD3 R15, R31, R16, R9 ;  /* 0x000000101f0f7210 */ /* 0x000fc40007ffe009 */
[----:B------:R-:W-:Y:S02]  /*4710*/  SHF.R.W.U32 R32, R29, 0xc, R29 ;  /* 0x0000000c1d207819 */ /* 0x000fe40000001e1d */
[----:B------:R-:W-:Y:S02]  /*4720*/  IADD3 R25, R30, R18, R5 ;  /* 0x000000121e197210 */ /* 0x000fe40007ffe005 */
[----:B------:R-:W-:Y:S02]  /*4730*/  SHF.R.W.U32 R10, R10, 0x8, R10 ;  /* 0x000000080a0a7819 */ /* 0x000fe40000001e0a */
[----:B------:R-:W-:Y:S02]  /*4740*/  LOP3.LUT R16, R36, R15, RZ, 0x3c, !PT ;  /* 0x0000000f24107212 */ /* 0x000fe400078e3cff */
[----:B------:R-:W-:Y:S01]  /*4750*/  IADD3 R18, R32, R17, R7 ;  /* 0x0000001120127210 */ /* 0x000fe20007ffe007 */
[----:B------:R-:W-:Y:S01]  /*4760*/  IMAD.IADD R11, R11, 0x1, R10 ;  /* 0x000000010b0b7824 */ /* 0x000fe200078e020a */
[----:B------:R-:W-:-:S02]  /*4770*/  LOP3.LUT R38, R38, R25, RZ, 0x3c, !PT ;  /* 0x0000001926267212 */ /* 0x000fc400078e3cff */
[----:B------:R-:W-:Y:S02]  /*4780*/  SHF.R.W.U32 R16, R16, 0x8, R16 ;  /* 0x0000000810107819 */ /* 0x000fe40000001e10 */
[----:B------:R-:W-:Y:S02]  /*4790*/  LOP3.LUT R27, R27, R18, RZ, 0x3c, !PT ;  /* 0x000000121b1b7212 */ /* 0x000fe400078e3cff */
[----:B------:R-:W-:Y:S01]  /*47a0*/  SHF.R.W.U32 R38, R38, 0x8, R38 ;  /* 0x0000000826267819 */ /* 0x000fe20000001e26 */
[----:B------:R-:W-:Y:S01]  /*47b0*/  IMAD.IADD R36, R39, 0x1, R16 ;  /* 0x0000000127247824 */ /* 0x000fe200078e0210 */
[----:B------:R-:W-:Y:S02]  /*47c0*/  LOP3.LUT R17, R24, R11, RZ, 0x3c, !PT ;  /* 0x0000000b18117212 */ /* 0x000fe400078e3cff */
[----:B------:R-:W-:Y:S01]  /*47d0*/  SHF.R.W.U32 R24, R27, 0x8, R27 ;  /* 0x000000081b187819 */ /* 0x000fe20000001e1b */
[----:B------:R-:W-:Y:S01]  /*47e0*/  IMAD.IADD R19, R19, 0x1, R38 ;  /* 0x0000000113137824 */ /* 0x000fe200078e0226 */
[----:B------:R-:W-:-:S02]  /*47f0*/  LOP3.LUT R31, R31, R36, RZ, 0x3c, !PT ;  /* 0x000000241f1f7212 */ /* 0x000fc400078e3cff */
[----:B------:R-:W-:Y:S01]  /*4800*/  SHF.R.W.U32 R27, R17, 0x7, R17 ;  /* 0x00000007111b7819 */ /* 0x000fe20000001e11 */
[----:B------:R-:W-:Y:S01]  /*4810*/  IMAD.IADD R29, R22, 0x1, R24 ;  /* 0x00000001161d7824 */ /* 0x000fe200078e0218 */
[----:B------:R-:W-:Y:S02]  /*4820*/  LOP3.LUT R30, R30, R19, RZ, 0x3c, !PT ;  /* 0x000000131e1e7212 */ /* 0x000fe400078e3cff */
[----:B------:R-:W-:Y:S02]  /*4830*/  SHF.R.W.U32 R22, R31, 0x7, R31 ;  /* 0x000000071f167819 */ /* 0x000fe40000001e1f */
[----:B------:R-:W-:Y:S02]  /*4840*/  IADD3 R17, R27, R25, R34 ;  /* 0x000000191b117210 */ /* 0x000fe40007ffe022 */
[----:B------:R-:W-:Y:S02]  /*4850*/  LOP3.LUT R32, R32, R29, RZ, 0x3c, !PT ;  /* 0x0000001d20207212 */ /* 0x000fe400078e3cff */
[----:B------:R-:W-:-:S02]  /*4860*/  SHF.R.W.U32 R31, R30, 0x7, R30 ;  /* 0x000000071e1f7819 */ /* 0x000fc40000001e1e */
[----:B------:R-:W-:Y:S02]  /*4870*/  IADD3 R14, R22, R14, R33 ;  /* 0x0000000e160e7210 */ /* 0x000fe40007ffe021 */
[----:B------:R-:W-:Y:S02]  /*4880*/  LOP3.LUT R30, R17, R24, RZ, 0x3c, !PT ;  /* 0x00000018111e7212 */ /* 0x000fe400078e3cff */
[----:B------:R-:W-:Y:S02]  /*4890*/  SHF.R.W.U32 R24, R32, 0x7, R32 ;  /* 0x0000000720187819 */ /* 0x000fe40000001e20 */
[----:B------:R-:W-:Y:S02]  /*48a0*/  IADD3 R25, R31, R18, R35 ;  /* 0x000000121f197210 */ /* 0x000fe40007ffe023 */
[----:B------:R-:W-:Y:S02]  /*48b0*/  LOP3.LUT R18, R14, R38, RZ, 0x3c, !PT ;  /* 0x000000260e127212 */ /* 0x000fe400078e3cff */
[----:B------:R-:W-:-:S02]  /*48c0*/  SHF.R.W.U32 R30, R30, 0x10, R30 ;  /* 0x000000101e1e7819 */ /* 0x000fc40000001e1e */
[----:B------:R-:W-:Y:S02]  /*48d0*/  IADD3 R15, R24, R15, R28 ;  /* 0x0000000f180f7210 */ /* 0x000fe40007ffe01c */
[----:B------:R-:W-:Y:S01]  /*48e0*/  LOP3.LUT R16, R25, R16, RZ, 0x3c, !PT ;  /* 0x0000001019107212 */ /* 0x000fe200078e3cff */
[----:B------:R-:W-:Y:S01]  /*48f0*/  IMAD.IADD R36, R36, 0x1, R30 ;  /* 0x0000000124247824 */ /* 0x000fe200078e021e */
[----:B------:R-:W-:Y:S02]  /*4900*/  SHF.R.W.U32 R18, R18, 0x10, R18 ;  /* 0x0000001012127819 */ /* 0x000fe40000001e12 */
[----:B------:R-:W-:Y:S02]  /*4910*/  LOP3.LUT R32, R15, R10, RZ, 0x3c, !PT ;  /* 0x0000000a0f207212 */ /* 0x000fe400078e3cff */
[----:B------:R-:W-:Y:S01]  /*4920*/  SHF.R.W.U32 R10, R16, 0x10, R16 ;  /* 0x00000010100a7819 */ /* 0x000fe20000001e10 */
[----:B------:R-:W-:Y:S01]  /*4930*/  IMAD.IADD R29, R29, 0x1, R18 ;  /* 0x000000011d1d7824 */ /* 0x000fe200078e0212 */
[----:B------:R-:W-:-:S02]  /*4940*/  LOP3.LUT R27, R27, R36, RZ, 0x3c, !PT ;  /* 0x000000241b1b7212 */ /* 0x000fc400078e3cff */
[----:B------:R-:W-:Y:S01]  /*4950*/  SHF.R.W.U32 R32, R32, 0x10, R32 ;  /* 0x0000001020207819 */ /* 0x000fe20000001e20 */
[----:B------:R-:W-:Y:S01]  /*4960*/  IMAD.IADD R16, R11, 0x1, R10 ;  /* 0x000000010b107824 */ /* 0x000fe200078e020a */
[----:B------:R-:W-:Y:S02]  /*4970*/  LOP3.LUT R22, R22, R29, RZ, 0x3c, !PT ;  /* 0x0000001d16167212 */ /* 0x000fe400078e3cff */
[----:B------:R-:W-:Y:S01]  /*4980*/  SHF.R.W.U32 R37, R27, 0xc, R27 ;  /* 0x0000000c1b257819 */ /* 0x000fe20000001e1b */
[----:B------:R-:W-:Y:S01]  /*4990*/  IMAD.IADD R19, R19, 0x1, R32 ;  /* 0x0000000113137824 */ /* 0x000fe200078e0220 */
[----:B------:R-:W-:Y:S02]  /*49a0*/  LOP3.LUT R31, R31, R16, RZ, 0x3c, !PT ;  /* 0x000000101f1f7212 */ /* 0x000fe400078e3cff */
[----:B------:R-:W-:Y:S02]  /*49b0*/  SHF.R.W.U32 R27, R22, 0xc, R22 ;  /* 0x0000000c161b7819 */ /* 0x000fe40000001e16 */
[----:B------:R-:W-:-:S02]  /*49c0*/  IADD3 R17, R37, R17, R44 ;  /* 0x0000001125117210 */ /* 0x000fc40007ffe02c */
[----:B------:R-:W-:Y:S02]  /*49d0*/  LOP3.LUT R38, R24, R19, RZ, 0x3c, !PT ;  /* 0x0000001318267212 */ /* 0x000fe400078e3cff */
[----:B------:R-:W-:Y:S02]  /*49e0*/  SHF.R.W.U32 R24, R31, 0xc, R31 ;  /* 0x0000000c1f187819 */ /* 0x000fe40000001e1f */
[----:B------:R-:W-:Y:S02]  /*49f0*/  IADD3 R22, R27, R14, R9 ;  /* 0x0000000e1b167210 */ /* 0x000fe40007ffe009 */
[----:B------:R-:W-:Y:S02]  /*4a00*/  LOP3.LUT R11, R30, R17, RZ, 0x3c, !PT ;  /* 0x000000111e0b7212 */ /* 0x000fe400078e3cff */
[----:B------:R-:W-:Y:S02]  /*4a10*/  SHF.R.W.U32 R30, R38, 0xc, R38 ;  /* 0x0000000c261e7819 */ /* 0x000fe40000001e26 */
[----:B------:R-:W-:-:S02]  /*4a20*/  IADD3 R25, R24, R25, R6 ;  /* 0x0000001918197210 */ /* 0x000fc40007ffe006 */
[----:B------:R-:W-:Y:S02]  /*4a30*/  LOP3.LUT R14, R18, R22, RZ, 0x3c, !PT ;  /* 0x00000016120e7212 */ /* 0x000fe400078e3cff */
[----:B------:R-:W-:Y:S02]  /*4a40*/  SHF.R.W.U32 R11, R11, 0x8, R11 ;  /* 0x000000080b0b7819 */ /* 0x000fe40000001e0b */
[----:B------:R-:W-:Y:S02]  /*4a50*/  IADD3 R39, R30, R15, R21 ;  /* 0x0000000f1e277210 */ /* 0x000fe40007ffe015 */
[----:B------:R-:W-:Y:S01]  /*4a60*/  LOP3.LUT R10, R10, R25, RZ, 0x3c, !PT ;  /* 0x000000190a0a7212 */ /* 0x000fe200078e3cff */
[----:B------:R-:W-:Y:S01]  /*4a70*/  IMAD.IADD R36, R36, 0x1, R11 ;  /* 0x0000000124247824 */ /* 0x000fe200078e020b */
        /* <DEDUP_REMOVED lines=79> */
[----:B------:R-:W-:Y:S02]  /*4f70*/  LOP3.LUT R18, R18, R17, RZ, 0x3c, !PT ;  /* 0x0000001112127212 */ /* 0x000fe400078e3cff */
[----:B------:R-:W-:Y:S01]  /*4f80*/  SHF.R.W.U32 R39, R39, 0xc, R39 ;  /* 0x0000000c27277819 */ /* 0x000fe20000001e27 */
[----:B------:R-:W-:Y:S01]  /*4f90*/  IMAD.IADD R22, R22, 0x1, R31 ;  /* 0x0000000116167824 */ /* 0x000fe200078e021f */
[----:B------:R-:W-:-:S02]  /*4fa0*/  LOP3.LUT R10, R27, R24, RZ, 0x3c, !PT ;  /* 0x000000181b0a7212 */ /* 0x000fc400078e3cff */
[----:B------:R-:W-:Y:S02]  /*4fb0*/  SHF.R.W.U32 R27, R18, 0xc, R18 ;  /* 0x0000000c121b7819 */ /* 0x000fe40000001e12 */
[----:B------:R-:W-:Y:S02]  /*4fc0*/  IADD3 R11, R39, R16, R33 ;  /* 0x00000010270b7210 */ /* 0x000fe40007ffe021 */
[----:B------:R-:W-:Y:S02]  /*4fd0*/  LOP3.LUT R41, R29, R22, RZ, 0x3c, !PT ;  /* 0x000000161d297212 */ /* 0x000fe400078e3cff */
[----:B------:R-:W-:Y:S02]  /*4fe0*/  SHF.R.W.U32 R29, R10, 0xc, R10 ;  /* 0x0000000c0a1d7819 */ /* 0x000fe40000001e0a */
[----:B------:R-:W-:Y:S02]  /*4ff0*/  IADD3 R18, R27, R15, R12 ;  /* 0x0000000f1b127210 */ /* 0x000fe40007ffe00c */
[----:B------:R-:W-:-:S02]  /*5000*/  LOP3.LUT R15, R30, R11, RZ, 0x3c, !PT ;  /* 0x0000000b1e0f7212 */ /* 0x000fc400078e3cff */
[----:B------:R-:W-:Y:S02]  /*5010*/  SHF.R.W.U32 R41, R41, 0xc, R41 ;  /* 0x0000000c29297819 */ /* 0x000fe40000001e29 */
[----:B------:R-:W-:Y:S02]  /*5020*/  IADD3 R16, R29, R25, R8 ;  /* 0x000000191d107210 */ /* 0x000fe40007ffe008 */
[----:B------:R-:W-:Y:S02]  /*5030*/  LOP3.LUT R19, R19, R18, RZ, 0x3c, !PT ;  /* 0x0000001213137212 */ /* 0x000fe400078e3cff */
[----:B------:R-:W-:Y:S02]  /*5040*/  SHF.R.W.U32 R15, R15, 0x8, R15 ;  /* 0x000000080f0f7819 */ /* 0x000fe40000001e0f */
[----:B------:R-:W-:Y:S02]  /*5050*/  IADD3 R32, R41, R14, R34 ;  /* 0x0000000e29207210 */ /* 0x000fe40007ffe022 */
[----:B------:R-:W-:Y:S01]  /*5060*/  LOP3.LUT R37, R37, R16, RZ, 0x3c, !PT ;  /* 0x0000001025257212 */ /* 0x000fe200078e3cff */
[----:B------:R-:W-:Y:S01]  /*5070*/  IMAD.IADD R36, R36, 0x1, R15 ;  /* 0x0000000124247824 */ /* 0x000fe200078e020f */
[----:B------:R-:W-:-:S02]  /*5080*/  SHF.R.W.U32 R14, R19, 0x8, R19 ;  /* 0x00000008130e7819 */ /* 0x000fc40000001e13 */
[----:B------:R-:W-:Y:S02]  /*5090*/  LOP3.LUT R31, R31, R32, RZ, 0x3c, !PT ;  /* 0x000000201f1f7212 */ /* 0x000fe400078e3cff */
        /* <DEDUP_REMOVED lines=53> */
[----:B------:R-:W-:-:S02]  /*53f0*/  SHF.R.W.U32 R27, R27, 0x7, R27 ;  /* 0x000000071b1b7819 */ /* 0x000fc40000001e1b */
[----:B------:R-:W-:Y:S01]  /*5400*/  LOP3.LUT R29, R29, R36, RZ, 0x3c, !PT ;  /* 0x000000241d1d7212 */ /* 0x000fe200078e3cff */
[----:B------:R-:W-:Y:S01]  /*5410*/  IMAD.IADD R39, R22, 0x1, R32 ;  /* 0x0000000116277824 */ /* 0x000fe200078e0220 */
[----:B------:R-:W-:Y:S02]  /*5420*/  LOP3.LUT R30, R31, R24, RZ, 0x3c, !PT ;  /* 0x000000181f1e7212 */ /* 0x000fe400078e3cff */
[----:B------:R-:W-:Y:S02]  /*5430*/  IADD3 R25, R27, R38, R6 ;  /* 0x000000261b197210 */ /* 0x000fe40007ffe006 */
[----:B------:R-:W-:Y:S02]  /*5440*/  SHF.R.W.U32 R22, R29, 0x7, R29 ;  /* 0x000000071d167819 */ /* 0x000fe40000001e1d */
[----:B------:R-:W-:Y:S02]  /*5450*/  LOP3.LUT R18, R18, R39, RZ, 0x3c, !PT ;  /* 0x0000002712127212 */ /* 0x000fe400078e3cff */
[----:B------:R-:W-:-:S02]  /*5460*/  SHF.R.W.U32 R30, R30, 0x7, R30 ;  /* 0x000000071e1e7819 */ /* 0x000fc40000001e1e */
[----:B------:R-:W-:Y:S02]  /*5470*/  LOP3.LUT R31, R25, R32, RZ, 0x3c, !PT ;  /* 0x00000020191f7212 */ /* 0x000fe400078e3cff */
[----:B------:R-:W-:Y:S02]  /*5480*/  IADD3 R16, R22, R14, R9 ;  /* 0x0000000e16107210 */ /* 0x000fe40007ffe009 */
[----:B------:R-:W-:Y:S02]  /*5490*/  SHF.R.W.U32 R29, R18, 0x7, R18 ;  /* 0x00000007121d7819 */ /* 0x000fe40000001e12 */
[----:B------:R-:W-:Y:S02]  /*54a0*/  IADD3 R14, R30, R19, R8 ;  /* 0x000000131e0e7210 */ /* 0x000fe40007ffe008 */
[----:B------:R-:W-:Y:S02]  /*54b0*/  SHF.R.W.U32 R31, R31, 0x10, R31 ;  /* 0x000000101f1f7819 */ /* 0x000fe40000001e1f */
[----:B------:R-:W-:-:S02]  /*54c0*/  LOP3.LUT R18, R16, R37, RZ, 0x3c, !PT ;  /* 0x0000002510127212 */ /* 0x000fc400078e3cff */
[----:B------:R-:W-:Y:S01]  /*54d0*/  IADD3 R15, R29, R15, R12 ;  /* 0x0000000f1d0f7210 */ /* 0x000fe20007ffe00c */
[----:B------:R-:W-:Y:S01]  /*54e0*/  IMAD.IADD R36, R36, 0x1, R31 ;  /* 0x0000000124247824 */ /* 0x000fe200078e021f */
        /* <DEDUP_REMOVED lines=29> */
[----:B------:R-:W-:Y:S02]  /*56c0*/  SHF.R.W.U32 R39, R31, 0x8, R31 ;  /* 0x000000081f277819 */ /* 0x000fe40000001e1f */
[----:B------:R-:W-:Y:S01]  /*56d0*/  LOP3.LUT R27, R37, R36, RZ, 0x3c, !PT ;  /* 0x00000024251b7212 */ /* 0x000fe200078e3cff */
[----:B------:R-:W-:Y:S01]  /*56e0*/  IMAD.IADD R38, R19, 0x1, R32 ;  /* 0x0000000113267824 */ /* 0x000fe200078e0220 */
[----:B------:R-:W-:Y:S01]  /*56f0*/  LOP3.LUT R22, R22, R15, RZ, 0x3c, !PT ;  /* 0x0000000f16167212 */ /* 0x000fe200078e3cff */
[----:B------:R-:W-:Y:S01]  /*5700*/  IMAD.IADD R31, R24, 0x1, R39 ;  /* 0x00000001181f7824 */ /* 0x000fe200078e0227 */
[----:B------:R-:W-:Y:S02]  /*5710*/  SHF.R.W.U32 R27, R27, 0x7, R27 ;  /* 0x000000071b1b7819 */ /* 0x000fe40000001e1b */
        /* <DEDUP_REMOVED lines=18> */
[----:B------:R-:W-:Y:S02]  /*5840*/  SHF.R.W.U32 R32, R11, 0x10, R11 ;  /* 0x000000100b207819 */ /* 0x000fe40000001e0b */
[----:B------:R-:W-:Y:S01]  /*5850*/  LOP3.LUT R27, R27, R14, RZ, 0x3c, !PT ;  /* 0x0000000e1b1b7212 */ /* 0x000fe200078e3cff */
[----:B------:R-:W-:Y:S01]  /*5860*/  IMAD.IADD R16, R31, 0x1, R30 ;  /* 0x000000011f107824 */ /* 0x000fe200078e021e */
[----:B------:R-:W-:Y:S01]  /*5870*/  LOP3.LUT R29, R29, R36, RZ, 0x3c, !PT ;  /* 0x000000241d1d7212 */ /* 0x000fe200078e3cff */
[----:B------:R-:W-:Y:S01]  /*5880*/  IMAD.IADD R15, R15, 0x1, R32 ;  /* 0x000000010f0f7824 */ /* 0x000fe200078e0220 */
[----:B------:R-:W-:-:S02]  /*5890*/  SHF.R.W.U32 R27, R27, 0xc, R27 ;  /* 0x0000000c1b1b7819 */ /* 0x000fc40000001e1b */
[----:B------:R-:W-:Y:S02]  /*58a0*/  LOP3.LUT R37, R37, R16, RZ, 0x3c, !PT ;  /* 0x0000001025257212 */ /* 0x000fe400078e3cff */
[----:B------:R-:W-:Y:S02]  /*58b0*/  SHF.R.W.U32 R29, R29, 0xc, R29 ;  /* 0x0000000c1d1d7819 */ /* 0x000fe40000001e1d */
[----:B------:R-:W-:Y:S02]  /*58c0*/  IADD3 R25, R27, R25, R44 ;  /* 0x000000191b197210 */ /* 0x000fe40007ffe02c */
[----:B------:R-:W-:Y:S02]  /*58d0*/  LOP3.LUT R31, R24, R15, RZ, 0x3c, !PT ;  /* 0x0000000f181f7212 */ /* 0x000fe400078e3cff */
[----:B------:R-:W-:Y:S02]  /*58e0*/  SHF.R.W.U32 R24, R37, 0xc, R37 ;  /* 0x0000000c25187819 */ /* 0x000fe40000001e25 */
[----:B------:R-:W-:-:S02]  /*58f0*/  IADD3 R10, R29, R17, R4 ;  /* 0x000000111d0a7210 */ /* 0x000fc40007ffe004 */
[----:B------:R-:W-:Y:S02]  /*5900*/  LOP3.LUT R11, R22, R25, RZ, 0x3c, !PT ;  /* 0x00000019160b7212 */ /* 0x000fe400078e3cff */
[----:B------:R-:W-:Y:S02]  /*5910*/  IADD3 R37, R24, R19, R21 ;  /* 0x0000001318257210 */ /* 0x000fe40007ffe015 */
[----:B------:R-:W-:Y:S02]  /*5920*/  SHF.R.W.U32 R31, R31, 0xc, R31 ;  /* 0x0000000c1f1f7819 */ /* 0x000fe40000001e1f */
[----:B------:R-:W-:Y:S02]  /*5930*/  LOP3.LUT R17, R39, R10, RZ, 0x3c, !PT ;  /* 0x0000000a27117212 */ /* 0x000fe400078e3cff */
[----:B------:R-:W-:Y:S02]  /*5940*/  SHF.R.W.U32 R11, R11, 0x8, R11 ;  /* 0x000000080b0b7819 */ /* 0x000fe40000001e0b */
[----:B------:R-:W-:-:S02]  /*5950*/  LOP3.LUT R30, R30, R37, RZ, 0x3c, !PT ;  /* 0x000000251e1e7212 */ /* 0x000fc400078e3cff */
[----:B------:R-:W-:Y:S01]  /*5960*/  IADD3 R18, R31, R18, R34 ;  /* 0x000000121f127210 */ /* 0x000fe20007ffe022 */
[----:B------:R-:W-:Y:S01]  /*5970*/  IMAD.IADD R14, R14, 0x1, R11 ;  /* 0x000000010e0e7824 */ /* 0x000fe200078e020b */
[----:B------:R-:W-:Y:S02]  /*5980*/  SHF.R.W.U32 R17, R17, 0x8, R17 ;  /* 0x0000000811117819 */ /* 0x000fe40000001e11 */
[----:B------:R-:W-:Y:S02]  /*5990*/  SHF.R.W.U32 R30, R30, 0x8, R30 ;  /* 0x000000081e1e7819 */ /* 0x000fe40000001e1e */
[----:B------:R-:W-:Y:S01]  /*59a0*/  LOP3.LUT R32, R32, R18, RZ, 0x3c, !PT ;  /* 0x0000001220207212 */ /* 0x000fe200078e3cff */
[----:B------:R-:W-:Y:S01]  /*59b0*/  IMAD.IADD R36, R36, 0x1, R17 ;  /* 0x0000000124247824 */ /* 0x000fe200078e0211 */
[----:B------:R-:W-:Y:S01]  /*59c0*/  LOP3.LUT R19, R27, R14, RZ, 0x3c, !PT ;  /* 0x0000000e1b137212 */ /* 0x000fe200078e3cff */
[----:B------:R-:W-:Y:S01]  /*59d0*/  IMAD.IADD R16, R16, 0x1, R30 ;  /* 0x0000000110107824 */ /* 0x000fe200078e021e */
[----:B------:R-:W-:-:S02]  /*59e0*/  SHF.R.W.U32 R32, R32, 0x8, R32 ;  /* 0x0000000820207819 */ /* 0x000fc40000001e20 */
[----:B------:R-:W-:Y:S02]  /*59f0*/  LOP3.LUT R29, R29, R36, RZ, 0x3c, !PT ;  /* 0x000000241d1d7212 */ /* 0x000fe400078e3cff */
[----:B------:R-:W-:Y:S01]  /*5a00*/  SHF.R.W.U32 R19, R19, 0x7, R19 ;  /* 0x0000000713137819 */ /* 0x000fe20000001e13 */
[----:B------:R-:W-:Y:S01]  /*5a10*/  IMAD.IADD R38, R15, 0x1, R32 ;  /* 0x000000010f267824 */ /* 0x000fe200078e0220 */
[----:B------:R-:W-:Y:S02]  /*5a20*/  LOP3.LUT R24, R24, R16, RZ, 0x3c, !PT ;  /* 0x0000001018187212 */ /* 0x000fe400078e3cff */
[----:B------:R-:W-:Y:S02]  /*5a30*/  SHF.R.W.U32 R15, R29, 0x7, R29 ;  /* 0x000000071d0f7819 */ /* 0x000fe40000001e1d */
[----:B------:R-:W-:Y:S02]  /*5a40*/  IADD3 R22, R19, R37, R8 ;  /* 0x0000002513167210 */ /* 0x000fe40007ffe008 */
[----:B------:R-:W-:-:S02]  /*5a50*/  SHF.R.W.U32 R29, R24, 0x7, R24 ;  /* 0x00000007181d7819 */ /* 0x000fc40000001e18 */
[----:B------:R-:W-:Y:S02]  /*5a60*/  LOP3.LUT R31, R31, R38, RZ, 0x3c, !PT ;  /* 0x000000261f1f7212 */ /* 0x000fe400078e3cff */
[----:B------:R-:W-:Y:S02]  /*5a70*/  IADD3 R25, R15, R25, R12 ;  /* 0x000000190f197210 */ /* 0x000fe40007ffe00c */
[----:B------:R-:W-:Y:S02]  /*5a80*/  LOP3.LUT R32, R22, R32, RZ, 0x3c, !PT ;  /* 0x0000002016207212 */ /* 0x000fe400078e3cff */
[----:B------:R-:W-:Y:S02]  /*5a90*/  IADD3 R18, R29, R18, R5 ;  /* 0x000000121d127210 */ /* 0x000fe40007ffe005 */
[----:B------:R-:W-:Y:S02]  /*5aa0*/  SHF.R.W.U32 R31, R31, 0x7, R31 ;  /* 0x000000071f1f7819 */ /* 0x000fe40000001e1f */
[----:B------:R-:W-:-:S02]  /*5ab0*/  LOP3.LUT R27, R25, R30, RZ, 0x3c, !PT ;  /* 0x0000001e191b7212 */ /* 0x000fc400078e3cff */
[----:B------:R-:W-:Y:S02]  /*5ac0*/  SHF.R.W.U32 R30, R32, 0x10, R32 ;  /* 0x00000010201e7819 */ /* 0x000fe40000001e20 */
[----:B------:R-:W-:Y:S02]  /*5ad0*/  LOP3.LUT R17, R18, R17, RZ, 0x3c, !PT ;  /* 0x0000001112117212 */ /* 0x000fe400078e3cff */
        /* <DEDUP_REMOVED lines=156> */
[----:B------:R-:W-:-:S02]  /*64a0*/  SHF.R.W.U32 R30, R30, 0xc, R30 ;  /* 0x0000000c1e1e7819 */ /* 0x000fc40000001e1e */
[----:B------:R-:W-:Y:S02]  /*64b0*/  IADD3 R19, R29, R19, R28 ;  /* 0x000000131d137210 */ /* 0x000fe40007ffe01c */
[----:B------:R-:W-:Y:S02]  /*64c0*/  LOP3.LUT R31, R31, R14, RZ, 0x3c, !PT ;  /* 0x0000000e1f1f7212 */ /* 0x000fe400078e3cff */
[----:B------:R-:W-:Y:S02]  /*64d0*/  LOP3.LUT R32, R32, R11, RZ, 0x3c, !PT ;  /* 0x0000000b20207212 */ /* 0x000fe400078e3cff */
[----:B------:R-:W-:Y:S02]  /*64e0*/  LOP3.LUT R27, R24, R19, RZ, 0x3c, !PT ;  /* 0x00000013181b7212 */ /* 0x000fe400078e3cff */
[----:B------:R-:W-:Y:S02]  /*64f0*/  IADD3 R15, R30, R15, R44 ;  /* 0x0000000f1e0f7210 */ /* 0x000fe40007ffe02c */
[----:B------:R-:W-:-:S02]  /*6500*/  SHF.R.W.U32 R31, R31, 0xc, R31 ;  /* 0x0000000c1f1f7819 */ /* 0x000fc40000001e1f */
[----:B------:R-:W-:Y:S02]  /*6510*/  SHF.R.W.U32 R24, R32, 0xc, R32 ;  /* 0x0000000c20187819 */ /* 0x000fe40000001e20 */
[----:B------:R-:W-:Y:S02]  /*6520*/  SHF.R.W.U32 R27, R27, 0x8, R27 ;  /* 0x000000081b1b7819 */ /* 0x000fe40000001e1b */
[----:B------:R-:W-:Y:S02]  /*6530*/  LOP3.LUT R16, R16, R15, RZ, 0x3c, !PT ;  /* 0x0000000f10107212 */ /* 0x000fe400078e3cff */
[----:B------:R-:W-:Y:S01]  /*6540*/  IADD3 R18, R31, R18, R35 ;  /* 0x000000121f127210 */ /* 0x000fe20007ffe023 */
[----:B------:R-:W-:Y:S01]  /*6550*/  IMAD.IADD R10, R10, 0x1, R27 ;  /* 0x000000010a0a7824 */ /* 0x000fe200078e021b */
[----:B------:R-:W-:Y:S02]  /*6560*/  IADD3 R25, R24, R25, R6 ;  /* 0x0000001918197210 */ /* 0x000fe40007ffe006 */
[----:B------:R-:W-:-:S02]  /*6570*/  SHF.R.W.U32 R16, R16, 0x8, R16 ;  /* 0x0000000810107819 */ /* 0x000fc40000001e10 */
[----:B------:R-:W-:Y:S02]  /*6580*/  LOP3.LUT R37, R37, R18, RZ, 0x3c, !PT ;  /* 0x0000001225257212 */ /* 0x000fe400078e3cff */
[----:B------:R-:W-:Y:S01]  /*6590*/  LOP3.LUT R22, R22, R25, RZ, 0x3c, !PT ;  /* 0x0000001916167212 */ /* 0x000fe200078e3cff */
[----:B------:R-:W-:Y:S01]  /*65a0*/  IMAD.IADD R17, R17, 0x1, R16 ;  /* 0x0000000111117824 */ /* 0x000fe200078e0210 */
[----:B------:R-:W-:Y:S02]  /*65b0*/  LOP3.LUT R32, R29, R10, RZ, 0x3c, !PT ;  /* 0x0000000a1d207212 */ /* 0x000fe400078e3cff */
[----:B------:R-:W-:Y:S02]  /*65c0*/  SHF.R.W.U32 R37, R37, 0x8, R37 ;  /* 0x0000000825257819 */ /* 0x000fe40000001e25 */
[----:B------:R-:W-:Y:S02]  /*65d0*/  SHF.R.W.U32 R29, R22, 0x8, R22 ;  /* 0x00000008161d7819 */ /* 0x000fe40000001e16 */
[----:B------:R-:W-:Y:S01]  /*65e0*/  LOP3.LUT R30, R30, R17, RZ, 0x3c, !PT ;  /* 0x000000111e1e7212 */ /* 0x000fe200078e3cff */
[----:B------:R-:W-:Y:S01]  /*65f0*/  IMAD.IADD R14, R14, 0x1, R37 ;  /* 0x000000010e0e7824 */ /* 0x000fe200078e0225 */
[----:B------:R-:W-:Y:S01]  /*6600*/  SHF.R.W.U32 R22, R32, 0x7, R32 ;  /* 0x0000000720167819 */ /* 0x000fe20000001e20 */
[----:B------:R-:W-:Y:S01]  /*6610*/  IMAD.IADD R39, R11, 0x1, R29 ;  /* 0x000000010b277824 */ /* 0x000fe200078e021d */
[----:B------:R-:W-:-:S02]  /*6620*/  SHF.R.W.U32 R11, R30, 0x7, R30 ;  /* 0x000000071e0b7819 */ /* 0x000fc40000001e1e */
[----:B------:R-:W-:Y:S02]  /*6630*/  IADD3 R18, R22, R18, R7 ;  /* 0x0000001216127210 */ /* 0x000fe40007ffe007 */
[----:B------:R-:W-:Y:S02]  /*6640*/  LOP3.LUT R31, R31, R14, RZ, 0x3c, !PT ;  /* 0x0000000e1f1f7212 */ /* 0x000fe400078e3cff */
[----:B------:R-:W-:Y:S02]  /*6650*/  LOP3.LUT R24, R24, R39, RZ, 0x3c, !PT ;  /* 0x0000002718187212 */ /* 0x000fe400078e3cff */
[----:B------:R-:W-:Y:S02]  /*6660*/  IADD3 R19, R11, R19, R4 ;  /* 0x000000130b137210 */ /* 0x000fe40007ffe004 */
[----:B------:R-:W-:Y:S02]  /*6670*/  LOP3.LUT R4, R18, R29, RZ, 0x3c, !PT ;  /* 0x0000001d12047212 */ /* 0x000fe400078e3cff */
[----:B------:R-:W-:-:S02]  /*6680*/  SHF.R.W.U32 R7, R31, 0x7, R31 ;  /* 0x000000071f077819 */ /* 0x000fc40000001e1f */
[----:B------:R-:W-:Y:S02]  /*6690*/  SHF.R.W.U32 R29, R24, 0x7, R24 ;  /* 0x00000007181d7819 */ /* 0x000fe40000001e18 */
[----:B------:R-:W-:Y:S02]  /*66a0*/  IADD3 R25, R7, R25, R26 ;  /* 0x0000001907197210 */ /* 0x000fe40007ffe01a */
[----:B------:R-:W-:Y:S02]  /*66b0*/  IADD3 R20, R29, R15, R20 ;  /* 0x0000000f1d147210 */ /* 0x000fe40007ffe014 */
[----:B------:R-:W-:Y:S02]  /*66c0*/  SHF.R.W.U32 R24, R4, 0x10, R4 ;  /* 0x0000001004187819 */ /* 0x000fe40000001e04 */
[----:B------:R-:W-:Y:S02]  /*66d0*/  LOP3.LUT R37, R19, R37, RZ, 0x3c, !PT ;  /* 0x0000002513257212 */ /* 0x000fe400078e3cff */
[----:B------:R-:W-:Y:S01]  /*66e0*/  LOP3.LUT R16, R25, R16, RZ, 0x3c, !PT ;  /* 0x0000001019107212 */ /* 0x000fe200078e3cff */
[----:B------:R-:W-:Y:S01]  /*66f0*/  IMAD.IADD R17, R17, 0x1, R24 ;  /* 0x0000000111117824 */ /* 0x000fe200078e0218 */
[----:B------:R-:W-:-:S02]  /*6700*/  LOP3.LUT R27, R20, R27, RZ, 0x3c, !PT ;  /* 0x0000001b141b7212 */ /* 0x000fc400078e3cff */
[----:B------:R-:W-:Y:S02]  /*6710*/  SHF.R.W.U32 R26, R37, 0x10, R37 ;  /* 0x00000010251a7819 */ /* 0x000fe40000001e25 */
[----:B------:R-:W-:Y:S02]  /*6720*/  SHF.R.W.U32 R15, R16, 0x10, R16 ;  /* 0x00000010100f7819 */ /* 0x000fe40000001e10 */
[----:B------:R-:W-:Y:S01]  /*6730*/  SHF.R.W.U32 R27, R27, 0x10, R27 ;  /* 0x000000101b1b7819 */ /* 0x000fe20000001e1b */
[----:B------:R-:W-:Y:S01]  /*6740*/  IMAD.IADD R4, R39, 0x1, R26 ;  /* 0x0000000127047824 */ /* 0x000fe200078e021a */
[----:B------:R-:W-:Y:S01]  /*6750*/  LOP3.LUT R22, R22, R17, RZ, 0x3c, !PT ;  /* 0x0000001116167212 */ /* 0x000fe200078e3cff */
[----:B------:R-:W-:Y:S01]  /*6760*/  IMAD.IADD R10, R10, 0x1, R15 ;  /* 0x000000010a0a7824 */ /* 0x000fe200078e020f */
[----:B------:R-:W-:Y:S01]  /*6770*/  ISETP.GE.U32.AND P0, PT, R23, 0x4, PT ;  /* 0x000000041700780c */ /* 0x000fe20003f06070 */
[----:B------:R-:W-:Y:S01]  /*6780*/  IMAD.IADD R14, R14, 0x1, R27 ;  /* 0x000000010e0e7824 */ /* 0x000fe200078e021b */
[----:B------:R-:W-:-:S02]  /*6790*/  SHF.R.W.U32 R22, R22, 0xc, R22 ;  /* 0x0000000c16167819 */ /* 0x000fc40000001e16 */
[----:B------:R-:W-:Y:S02]  /*67a0*/  LOP3.LUT R11, R11, R4, RZ, 0x3c, !PT ;  /* 0x000000040b0b7212 */ /* 0x000fe400078e3cff */
[----:B------:R-:W-:Y:S02]  /*67b0*/  LOP3.LUT R7, R7, R10, RZ, 0x3c, !PT ;  /* 0x0000000a07077212 */ /* 0x000fe400078e3cff */
[----:B------:R-:W-:Y:S02]  /*67c0*/  LOP3.LUT R29, R29, R14, RZ, 0x3c, !PT ;  /* 0x0000000e1d1d7212 */ /* 0x000fe400078e3cff */
[----:B------:R-:W-:Y:S02]  /*67d0*/  IADD3 R13, R22, R18, R13 ;  /* 0x00000012160d7210 */ /* 0x000fe40007ffe00d */
[----:B------:R-:W-:Y:S02]  /*67e0*/  SHF.R.W.U32 R11, R11, 0xc, R11 ;  /* 0x0000000c0b0b7819 */ /* 0x000fe40000001e0b */
[----:B------:R-:W-:-:S02]  /*67f0*/  SHF.R.W.U32 R18, R7, 0xc, R7 ;  /* 0x0000000c07127819 */ /* 0x000fc40000001e07 */
[----:B------:R-:W-:Y:S02]  /*6800*/  SHF.R.W.U32 R29, R29, 0xc, R29 ;  /* 0x0000000c1d1d7819 */ /* 0x000fe40000001e1d */
[----:B------:R-:W-:Y:S02]  /*6810*/  LOP3.LUT R16, R24, R13, RZ, 0x3c, !PT ;  /* 0x0000000d18107212 */ /* 0x000fe400078e3cff */
[----:B------:R-:W-:Y:S02]  /*6820*/  IADD3 R19, R11, R19, R44 ;  /* 0x000000130b137210 */ /* 0x000fe40007ffe02c */
[----:B------:R-:W-:Y:S02]  /*6830*/  IADD3 R21, R18, R25, R21 ;  /* 0x0000001912157210 */ /* 0x000fe40007ffe015 */
        /* <DEDUP_REMOVED lines=8> */
[----:B------:R-:W-:Y:S01]  /*68c0*/  SHF.R.W.U32 R27, R27, 0x8, R27 ;  /* 0x000000081b1b7819 */ /* 0x000fe20000001e1b */
[----:B------:R-:W-:Y:S01]  /*68d0*/  IMAD.IADD R4, R4, 0x1, R25 ;  /* 0x0000000104047824 */ /* 0x000fe200078e0219 */
[----:B------:R-:W-:Y:S01]  /*68e0*/  LOP3.LUT R22, R22, R17, RZ, 0x3c, !PT ;  /* 0x0000001116167212 */ /* 0x000fe200078e3cff */
[----:B------:R-:W-:-:S02]  /*68f0*/  IMAD.IADD R7, R10, 0x1, R15 ;  /* 0x000000010a077824 */ /* 0x000fc400078e020f */
[----:B------:R-:W-:Y:S01]  /*6900*/  IMAD.IADD R14, R14, 0x1, R27 ;  /* 0x000000010e0e7824 */ /* 0x000fe200078e021b */
[----:B------:R-:W-:Y:S02]  /*6910*/  SHF.R.W.U32 R5, R22, 0x7, R22 ;  /* 0x0000000716057819 */ /* 0x000fe40000001e16 */
        /* <DEDUP_REMOVED lines=8> */
[----:B------:R-:W-:Y:S02]  /*69a0*/  IADD3 R20, R11, R20, R35 ;  /* 0x000000140b147210 */ /* 0x000fe40007ffe023 */
[----:B------:R-:W-:Y:S02]  /*69b0*/  IADD3 R12, R18, R13, R12 ;  /* 0x0000000d120c7210 */ /* 0x000fe40007ffe00c */
[----:B------:R-:W-:-:S02]  /*69c0*/  IADD3 R21, R29, R21, R34 ;  /* 0x000000151d157210 */ /* 0x000fc40007ffe022 */
[----:B------:R-:W-:Y:S02]  /*69d0*/  SHF.R.W.U32 R26, R27, 0x10, R27 ;  /* 0x000000101b1a7819 */ /* 0x000fe40000001e1b */
[----:B------:R-:W-:Y:S02]  /*69e0*/  LOP3.LUT R15, R20, R15, RZ, 0x3c, !PT ;  /* 0x0000000f140f7212 */ /* 0x000fe400078e3cff */
[----:B------:R-:W-:Y:S01]  /*69f0*/  LOP3.LUT R25, R12, R25, RZ, 0x3c, !PT ;  /* 0x000000190c197212 */ /* 0x000fe200078e3cff */
[----:B------:R-:W-:Y:S01]  /*6a00*/  IMAD.IADD R30, R7, 0x1, R26 ;  /* 0x00000001071e7824 */ /* 0x000fe200078e021a */
[----:B------:R-:W-:Y:S02]  /*6a10*/  LOP3.LUT R16, R21, R16, RZ, 0x3c, !PT ;  /* 0x0000001015107212 */ /* 0x000fe400078e3cff */
[----:B------:R-:W-:Y:S02]  /*6a20*/  SHF.R.W.U32 R22, R15, 0x10, R15 ;  /* 0x000000100f167819 */ /* 0x000fe40000001e0f */
[----:B------:R-:W-:-:S02]  /*6a30*/  SHF.R.W.U32 R25, R25, 0x10, R25 ;  /* 0x0000001019197819 */ /* 0x000fc40000001e19 */
[----:B------:R-:W-:Y:S01]  /*6a40*/  SHF.R.W.U32 R13, R16, 0x10, R16 ;  /* 0x00000010100d7819 */ /* 0x000fe20000001e10 */
[----:B------:R-:W-:Y:S01]  /*6a50*/  IMAD.IADD R24, R17, 0x1, R22 ;  /* 0x0000000111187824 */ /* 0x000fe200078e0216 */
[----:B------:R-:W-:Y:S01]  /*6a60*/  LOP3.LUT R7, R5, R30, RZ, 0x3c, !PT ;  /* 0x0000001e05077212 */ /* 0x000fe200078e3cff */
[----:B------:R-:W-:Y:S02]  /*6a70*/  IMAD.IADD R5, R14, 0x1, R25 ;  /* 0x000000010e057824 */ /* 0x000fe400078e0219 */
[----:B------:R-:W-:Y:S01]  /*6a80*/  IMAD.IADD R10, R4, 0x1, R13 ;  /* 0x00000001040a7824 */ /* 0x000fe200078e020d */
[----:B------:R-:W-:Y:S02]  /*6a90*/  LOP3.LUT R11, R11, R24, RZ, 0x3c, !PT ;  /* 0x000000180b0b7212 */ /* 0x000fe400078e3cff */
[----:B------:R-:W-:Y:S02]  /*6aa0*/  LOP3.LUT R18, R18, R5, RZ, 0x3c, !PT ;  /* 0x0000000512127212 */ /* 0x000fe400078e3cff */
[----:B------:R-:W-:-:S02]  /*6ab0*/  LOP3.LUT R29, R29, R10, RZ, 0x3c, !PT ;  /* 0x0000000a1d1d7212 */ /* 0x000fc400078e3cff */
[----:B------:R-:W-:Y:S02]  /*6ac0*/  SHF.R.W.U32 R14, R7, 0xc, R7 ;  /* 0x0000000c070e7819 */ /* 0x000fe40000001e07 */
[----:B------:R-:W-:Y:S02]  /*6ad0*/  SHF.R.W.U32 R11, R11, 0xc, R11 ;  /* 0x0000000c0b0b7819 */ /* 0x000fe40000001e0b */
[----:B------:R-:W-:Y:S02]  /*6ae0*/  SHF.R.W.U32 R7, R18, 0xc, R18 ;  /* 0x0000000c12077819 */ /* 0x000fe40000001e12 */
[----:B------:R-:W-:Y:S02]  /*6af0*/  SHF.R.W.U32 R29, R29, 0xc, R29 ;  /* 0x0000000c1d1d7819 */ /* 0x000fe40000001e1d */
[----:B------:R-:W-:Y:S02]  /*6b00*/  IADD3 R9, R14, R28, R9 ;  /* 0x0000001c0e097210 */ /* 0x000fe40007ffe009 */
[----:B------:R-:W-:-:S02]  /*6b10*/  IADD3 R33, R11, R20, R33 ;  /* 0x000000140b217210 */ /* 0x000fc40007ffe021 */
[----:B------:R-:W-:Y:S02]  /*6b20*/  IADD3 R6, R7, R12, R6 ;  /* 0x0000000c07067210 */ /* 0x000fe40007ffe006 */
[----:B------:R-:W-:Y:S02]  /*6b30*/  IADD3 R8, R29, R21, R8 ;  /* 0x000000151d087210 */ /* 0x000fe40007ffe008 */
[----:B------:R-:W-:Y:S02]  /*6b40*/  LOP3.LUT R26, R26, R9, RZ, 0x3c, !PT ;  /* 0x000000091a1a7212 */ /* 0x000fe400078e3cff */
[----:B------:R-:W-:Y:S02]  /*6b50*/  LOP3.LUT R22, R22, R33, RZ, 0x3c, !PT ;  /* 0x0000002116167212 */ /* 0x000fe400078e3cff */
[----:B------:R-:W-:Y:S02]  /*6b60*/  LOP3.LUT R25, R25, R6, RZ, 0x3c, !PT ;  /* 0x0000000619197212 */ /* 0x000fe400078e3cff */
[----:B------:R-:W-:-:S02]  /*6b70*/  LOP3.LUT R13, R13, R8, RZ, 0x3c, !PT ;  /* 0x000000080d0d7212 */ /* 0x000fc400078e3cff */
[----:B------:R-:W-:Y:S02]  /*6b80*/  SHF.R.W.U32 R26, R26, 0x8, R26 ;  /* 0x000000081a1a7819 */ /* 0x000fe40000001e1a */
[----:B------:R-:W-:Y:S02]  /*6b90*/  SHF.R.W.U32 R22, R22, 0x8, R22 ;  /* 0x0000000816167819 */ /* 0x000fe40000001e16 */
[----:B------:R-:W-:Y:S01]  /*6ba0*/  SHF.R.W.U32 R4, R25, 0x8, R25 ;  /* 0x0000000819047819 */ /* 0x000fe20000001e19 */
[----:B------:R-:W-:Y:S01]  /*6bb0*/  IMAD.IADD R37, R30, 0x1, R26 ;  /* 0x000000011e257824 */ /* 0x000fe200078e021a */
[----:B------:R-:W-:Y:S01]  /*6bc0*/  SHF.R.W.U32 R13, R13, 0x8, R13 ;  /* 0x000000080d0d7819 */ /* 0x000fe20000001e0d */
[----:B------:R-:W-:Y:S02]  /*6bd0*/  IMAD.IADD R24, R24, 0x1, R22 ;  /* 0x0000000118187824 */ /* 0x000fe400078e0216 */
[----:B------:R-:W-:Y:S01]  /*6be0*/  IMAD.IADD R28, R5, 0x1, R4 ;  /* 0x00000001051c7824 */ /* 0x000fe200078e0204 */
[----:B------:R-:W-:Y:S01]  /*6bf0*/  LOP3.LUT R14, R14, R37, RZ, 0x3c, !PT ;  /* 0x000000250e0e7212 */ /* 0x000fe200078e3cff */
[----:B------:R-:W-:Y:S01]  /*6c00*/  IMAD.IADD R10, R10, 0x1, R13 ;  /* 0x000000010a0a7824 */ /* 0x000fe200078e020d */
[----:B------:R-:W-:-:S02]  /*6c10*/  LOP3.LUT R11, R11, R24, RZ, 0x3c, !PT ;  /* 0x000000180b0b7212 */ /* 0x000fc400078e3cff */
[----:B------:R-:W-:Y:S02]  /*6c20*/  LOP3.LUT R7, R7, R28, RZ, 0x3c, !PT ;  /* 0x0000001c07077212 */ /* 0x000fe400078e3cff */
[----:B------:R-:W-:Y:S02]  /*6c30*/  LOP3.LUT R5, R29, R10, RZ, 0x3c, !PT ;  /* 0x0000000a1d057212 */ /* 0x000fe400078e3cff */
[----:B------:R-:W-:Y:S02]  /*6c40*/  SHF.R.W.U32 R14, R14, 0x7, R14 ;  /* 0x000000070e0e7819 */ /* 0x000fe40000001e0e */
[----:B------:R-:W-:Y:S02]  /*6c50*/  SHF.R.W.U32 R7, R7, 0x7, R7 ;  /* 0x0000000707077819 */ /* 0x000fe40000001e07 */
[----:B------:R-:W-:Y:S02]  /*6c60*/  SHF.R.W.U32 R5, R5, 0x7, R5 ;  /* 0x0000000705057819 */ /* 0x000fe40000001e05 */
[----:B------:R-:W-:-:S02]  /*6c70*/  SHF.R.W.U32 R11, R11, 0x7, R11 ;  /* 0x000000070b0b7819 */ /* 0x000fc40000001e0b */
[----:B------:R-:W-:Y:S02]  /*6c80*/  LOP3.LUT R36, R6, R24, RZ, 0x3c, !PT ;  /* 0x0000001806247212 */ /* 0x000fe400078e3cff */
[----:B------:R-:W-:Y:S02]  /*6c90*/  LOP3.LUT R37, R8, R37, RZ, 0x3c, !PT ;  /* 0x0000002508257212 */ /* 0x000fe400078e3cff */
[----:B------:R-:W-:Y:S02]  /*6ca0*/  LOP3.LUT R28, R33, R28, RZ, 0x3c, !PT ;  /* 0x0000001c211c7212 */ /* 0x000fe400078e3cff */
[----:B------:R-:W-:Y:S02]  /*6cb0*/  LOP3.LUT R29, R9, R10, RZ, 0x3c, !PT ;  /* 0x0000000a091d7212 */ /* 0x000fe400078e3cff */
[----:B------:R-:W-:Y:S02]  /*6cc0*/  LOP3.LUT R30, R14, R13, RZ, 0x3c, !PT ;  /* 0x0000000d0e1e7212 */ /* 0x000fe400078e3cff */
[----:B------:R-:W-:-:S02]  /*6cd0*/  LOP3.LUT R31, R7, R22, RZ, 0x3c, !PT ;  /* 0x00000016071f7212 */ /* 0x000fc400078e3cff */
[----:B------:R-:W-:Y:S02]  /*6ce0*/  LOP3.LUT R24, R5, R26, RZ, 0x3c, !PT ;  /* 0x0000001a05187212 */ /* 0x000fe400078e3cff */
[----:B------:R-:W-:Y:S01]  /*6cf0*/  LOP3.LUT R25, R11, R4, RZ, 0x3c, !PT ;  /* 0x000000040b197212 */ /* 0x000fe200078e3cff */
[----:B------:R-:W-:Y:S01]  /*6d00*/  @P0 CALL.REL.NOINC `(.L_x_3) ;  /* 0x0000001000000944 */ /* 0x000fe20003c00000 */
[----:B------:R-:W-:Y:S05]  /*6d10*/  BRA `(.L_x_5) ;  /* 0xffffd12000007947 */ /* 0x000fea000383ffff */
.L_x_3:
[----:B------:R-:W-:Y:S05]  /*6d20*/  BSYNC B0 ;  /* 0x0000000000007941 */ /* 0x000fea0003800000 */
.L_x_2:
[----:B------:R-:W-:Y:S01]  /*6d30*/  BAR.SYNC.DEFER_BLOCKING 0x0 ;  /* 0x0000000000007b1d */ /* 0x000fe20000010000 */
[----:B------:R-:W-:Y:S02]  /*6d40*/  IMAD.MOV.U32 R29, RZ, RZ, RZ ;  /* 0x000000ffff1d7224 */ /* 0x000fe400078e00ff */
[----:B------:R-:W-:-:S03]  /*6d50*/  IMAD.MOV.U32 R31, RZ, RZ, RZ ;  /* 0x000000ffff1f7224 */ /* 0x000fc600078e00ff */
[----:B------:R-:W-:Y:S01]  /*6d60*/  UMOV UR4, URZ ;  /* 0x0000003f00047c82 */ /* 0x000fe20008000000 */
[----:B------:R-:W1:Y:S04]  /*6d70*/  LDS.U8 R28, [0x238] ;  /* 0x00023800ff1c7984 */ /* 0x000e680000000000 */
.L_x_51:
[----:B------:R-:W-:Y:S01]  /*6d80*/  UIADD3 UR6, -UR4, 0xc440, URZ ;  /* 0x0000c44004067890 */ /* 0x000fe2000fffe13f */
[----:B------:R-:W-:Y:S01]  /*6d90*/  IMAD R32, R3, c[0x0][0x0], R0 ;  /* 0x0000000003207a24 */ /* 0x000fe200078e0200 */
[----:B------:R-:W-:Y:S02]  /*6da0*/  BSSY B1, `(.L_x_6) ;  /* 0x00004b7000017945 */ /* 0x000fe40003800000 */
[----:B------:R-:W-:-:S04]  /*6db0*/  UISETP.LT.AND UP0, UPT, UR6, 0x100, UPT ;  /* 0x000001000600788c */ /* 0x000fc8000bf01270 */
[----:B------:R-:W-:-:S04]  /*6dc0*/  USEL UR8, UR6, 0x100, UP0 ;  /* 0x0000010006087887 */ /* 0x000fc80008000000 */
[----:B------:R-:W-:-:S04]  /*6dd0*/  UIADD3 UR6, UR8, 0x3f, URZ ;  /* 0x0000003f08067890 */ /* 0x000fc8000fffe03f */
[----:B------:R-:W-:-:S04]  /*6de0*/  USHF.R.S32.HI UR7, URZ, 0x1f, UR6 ;  /* 0x0000001f3f077899 */ /* 0x000fc80008011406 */
[----:B------:R-:W-:Y:S02]  /*6df0*/  ULEA.HI UR7, UR7, UR6, URZ, 0x6 ;  /* 0x0000000607077291 */ /* 0x000fe4000f8f303f */
[----:B------:R-:W-:Y:S02]  /*6e00*/  UIADD3 UR6, UR8, 0x3, URZ ;  /* 0x0000000308067890 */ /* 0x000fe4000fffe03f */
[----:B------:R-:W-:Y:S02]  /*6e10*/  USHF.R.S32.HI UR7, URZ, 0x6, UR7 ;  /* 0x000000063f077899 */ /* 0x000fe40008011407 */
[----:B------:R-:W-:Y:S02]  /*6e20*/  USHF.R.S32.HI UR6, URZ, 0x2, UR6 ;  /* 0x000000023f067899 */ /* 0x000fe40008011406 */
[----:B------:R-:W-:-:S06]  /*6e30*/  USHF.L.U32 UR9, UR7, 0x4, URZ ;  /* 0x0000000407097899 */ /* 0x000fcc000800063f */
[----:B------:R-:W-:-:S13]  /*6e40*/  ISETP.GE.AND P0, PT, R32, UR9, PT ;  /* 0x0000000920007c0c */ /* 0x000fda000bf06270 */
[----:B01----:R-:W-:Y:S05]  /*6e50*/  @P0 BRA `(.L_x_7) ;  /* 0x00004ab000000947 */ /* 0x003fea0003800000 */
[----:B------:R-:W-:-:S04]  /*6e60*/  IABS R30, UR7 ;  /* 0x00000007001e7c13 */ /* 0x000fc80008000000 */
[----:B------:R-:W2:Y:S08]  /*6e70*/  I2F.RP R6, R30 ;  /* 0x0000001e00067306 */ /* 0x000eb00000209400 */
[----:B--2---:R-:W2:Y:S02]  /*6e80*/  MUFU.RCP R6, R6 ;  /* 0x0000000600067308 */ /* 0x004ea40000001000 */
[----:B--2---:R-:W-:-:S06]  /*6e90*/  IADD3 R4, R6, 0xffffffe, RZ ;  /* 0x0ffffffe06047810 */ /* 0x004fcc0007ffe0ff */
[----:B------:R2:W3:Y:S02]  /*6ea0*/  F2I.FTZ.U32.TRUNC.NTZ R5, R4 ;  /* 0x0000000400057305 */ /* 0x0004e4000021f000 */
[----:B--2---:R-:W-:Y:S02]  /*6eb0*/  IMAD.MOV.U32 R4, RZ, RZ, RZ ;  /* 0x000000ffff047224 */ /* 0x004fe400078e00ff */
[----:B---3--:R-:W-:-:S04]  /*6ec0*/  IMAD.MOV R33, RZ, RZ, -R5 ;  /* 0x000000ffff217224 */ /* 0x008fc800078e0a05 */
[----:B------:R-:W-:-:S04]  /*6ed0*/  IMAD R33, R33, R30, RZ ;  /* 0x0000001e21217224 */ /* 0x000fc800078e02ff */
[----:B------:R-:W-:-:S04]  /*6ee0*/  IMAD.HI.U32 R33, R5, R33, R4 ;  /* 0x0000002105217227 */ /* 0x000fc800078e0004 */
.L_x_40:
[----:B------:R-:W-:Y:S01]  /*6ef0*/  IABS R4, UR7 ;  /* 0x0000000700047c13 */ /* 0x000fe20008000000 */
[----:B------:R-:W-:Y:S01]  /*6f00*/  BSSY B0, `(.L_x_8) ;  /* 0x000049b000007945 */ /* 0x000fe20003800000 */
[----:B------:R-:W-:Y:S02]  /*6f10*/  IABS R16, R32 ;  /* 0x0000002000107213 */ /* 0x000fe40000000000 */
[----:B------:R-:W-:Y:S01]  /*6f20*/  IABS R17, UR7 ;  /* 0x0000000700117c13 */ /* 0x000fe20008000000 */
[----:B------:R-:W-:Y:S01]  /*6f30*/  IMAD.MOV R7, RZ, RZ, -R4 ;  /* 0x000000ffff077224 */ /* 0x000fe200078e0a04 */
[----:B------:R-:W-:Y:S01]  /*6f40*/  ISETP.GE.AND P2, PT, R32, RZ, PT ;  /* 0x000000ff2000720c */ /* 0x000fe20003f46270 */
[----:B------:R-:W-:Y:S01]  /*6f50*/  IMAD.HI.U32 R4, R33, R16, RZ ;  /* 0x0000001021047227 */ /* 0x000fe200078e00ff */
[----:B------:R-:W-:-:S03]  /*6f60*/  LOP3.LUT R40, RZ, UR7, RZ, 0x33, !PT ;  /* 0x00000007ff287c12 */ /* 0x000fc6000f8e33ff */
[----:B------:R-:W-:-:S05]  /*6f70*/  IMAD R5, R4, R7, R16 ;  /* 0x0000000704057224 */ /* 0x000fca00078e0210 */
[----:B------:R-:W-:-:S13]  /*6f80*/  ISETP.GT.U32.AND P0, PT, R30, R5, PT ;  /* 0x000000051e00720c */ /* 0x000fda0003f04070 */
[----:B------:R-:W-:-:S05]  /*6f90*/  @!P0 IMAD.IADD R5, R5, 0x1, -R17 ;  /* 0x0000000105058824 */ /* 0x000fca00078e0a11 */
[----:B------:R-:W-:-:S13]  /*6fa0*/  ISETP.GT.U32.AND P0, PT, R30, R5, PT ;  /* 0x000000051e00720c */ /* 0x000fda0003f04070 */
[----:B------:R-:W-:Y:S01]  /*6fb0*/  @!P0 IMAD.IADD R5, R5, 0x1, -R17 ;  /* 0x0000000105058824 */ /* 0x000fe200078e0a11 */
[----:B------:R-:W-:-:S03]  /*6fc0*/  ISETP.NE.AND P0, PT, RZ, UR7, PT ;  /* 0x00000007ff007c0c */ /* 0x000fc6000bf05270 */
[----:B------:R-:W-:-:S05]  /*6fd0*/  @!P2 IMAD.MOV R5, RZ, RZ, -R5 ;  /* 0x000000ffff05a224 */ /* 0x000fca00078e0a05 */
[----:B-1----:R-:W-:-:S05]  /*6fe0*/  SEL R20, R40, R5, !P0 ;  /* 0x0000000528147207 */ /* 0x002fca0004000000 */
[----:B------:R-:W-:-:S05]  /*6ff0*/  IMAD.SHL.U32 R34, R20, 0x40, RZ ;  /* 0x0000004014227824 */ /* 0x000fca00078e00ff */
[----:B------:R-:W-:-:S13]  /*7000*/  ISETP.GE.AND P2, PT, R34, UR8, PT ;  /* 0x0000000822007c0c */ /* 0x000fda000bf46270 */
[----:B------:R-:W-:Y:S05]  /*7010*/  @P2 BRA `(.L_x_9) ;  /* 0x0000489000002947 */ /* 0x000fea0003800000 */
[----:B------:R-:W2:Y:S01]  /*7020*/  I2F.RP R6, R17 ;  /* 0x0000001100067306 */ /* 0x000ea20000209400 */
[----:B------:R-:W-:Y:S01]  /*7030*/  LDS.64 R24, [0x1d8] ;  /* 0x0001d800ff187984 */ /* 0x000fe20000000a00 */
[----:B------:R-:W-:Y:S01]  /*7040*/  LOP3.LUT R22, R32, UR7, RZ, 0x3c, !PT ;  /* 0x0000000720167c12 */ /* 0x000fe2000f8e3cff */
[----:B------:R-:W-:Y:S01]  /*7050*/  USHF.R.U32.HI UR12, URZ, 0x6, UR4 ;  /* 0x000000063f0c7899 */ /* 0x000fe20008011604 */
[----:B------:R-:W-:Y:S01]  /*7060*/  IMAD.SHL.U32 R35, R20, 0x10, RZ ;  /* 0x0000001014237824 */ /* 0x000fe200078e00ff */
[----:B------:R-:W-:Y:S01]  /*7070*/  BSSY B2, `(.L_x_10) ;  /* 0x00002cb000027945 */ /* 0x000fe20003800000 */
[----:B------:R-:W-:-:S03]  /*7080*/  ISETP.GE.AND P4, PT, R22, RZ, PT ;  /* 0x000000ff1600720c */ /* 0x000fc60003f86270 */
[C---:B------:R-:W-:Y:S02]  /*7090*/  IADD3 R22, R35.reuse, 0x1, RZ ;  /* 0x0000000123167810 */ /* 0x040fe40007ffe0ff */
[C---:B------:R-:W-:Y:S02]  /*70a0*/  IADD3 R23, R35.reuse, 0x2, RZ ;  /* 0x0000000223177810 */ /* 0x040fe40007ffe0ff */
[----:B------:R-:W-:Y:S01]  /*70b0*/  IADD3 R26, R35, 0x3, RZ ;  /* 0x00000003231a7810 */ /* 0x000fe20007ffe0ff */
[----:B--2---:R-:W2:Y:S02]  /*70c0*/  MUFU.RCP R6, R6 ;  /* 0x0000000600067308 */ /* 0x004ea40000001000 */
[----:B--2---:R-:W-:-:S06]  /*70d0*/  IADD3 R12, R6, 0xffffffe, RZ ;  /* 0x0ffffffe060c7810 */ /* 0x004fcc0007ffe0ff */
[----:B------:R2:W3:Y:S02]  /*70e0*/  F2I.FTZ.U32.TRUNC.NTZ R5, R12 ;  /* 0x0000000c00057305 */ /* 0x0004e4000021f000 */
[----:B--2---:R-:W-:Y:S01]  /*70f0*/  LDS.128 R12, [0x210] ;  /* 0x00021000ff0c7984 */ /* 0x004fe20000000c00 */
[----:B---3--:R-:W-:-:S04]  /*7100*/  IMAD.MOV R4, RZ, RZ, -R5 ;  /* 0x000000ffff047224 */ /* 0x008fc800078e0a05 */
[----:B------:R-:W-:Y:S02]  /*7110*/  IMAD R9, R4, R17, RZ ;  /* 0x0000001104097224 */ /* 0x000fe400078e02ff */
[----:B------:R-:W-:-:S04]  /*7120*/  IMAD.MOV.U32 R4, RZ, RZ, RZ ;  /* 0x000000ffff047224 */ /* 0x000fc800078e00ff */
[----:B------:R-:W-:-:S06]  /*7130*/  IMAD.HI.U32 R9, R5, R9, R4 ;  /* 0x0000000905097227 */ /* 0x000fcc00078e0004 */
[----:B------:R-:W-:Y:S02]  /*7140*/  IMAD.HI.U32 R21, R9, R16, RZ ;  /* 0x0000001009157227 */ /* 0x000fe400078e00ff */
[----:B------:R-:W-:Y:S02]  /*7150*/  LDS.128 R8, [0x1f0] ;  /* 0x0001f000ff087984 */ /* 0x000fe40000000c00 */
[----:B------:R-:W-:Y:S02]  /*7160*/  IMAD R16, R21, R7, R16 ;  /* 0x0000000715107224 */ /* 0x000fe400078e0210 */
[----:B------:R-:W2:Y:S03]  /*7170*/  LDS.128 R4, [0x1e0] ;  /* 0x0001e000ff047984 */ /* 0x000ea60000000c00 */
[----:B------:R-:W-:-:S13]  /*7180*/  ISETP.GT.U32.AND P3, PT, R17, R16, PT ;  /* 0x000000101100720c */ /* 0x000fda0003f64070 */
[----:B------:R-:W-:Y:S01]  /*7190*/  @!P3 IMAD.IADD R16, R16, 0x1, -R17 ;  /* 0x000000011010b824 */ /* 0x000fe200078e0a11 */
[----:B------:R-:W-:Y:S02]  /*71a0*/  @!P3 IADD3 R21, R21, 0x1, RZ ;  /* 0x000000011515b810 */ /* 0x000fe40007ffe0ff */
[----:B------:R-:W-:Y:S02]  /*71b0*/  ISETP.GE.AND P3, PT, R22, UR6, PT ;  /* 0x0000000616007c0c */ /* 0x000fe4000bf66270 */
[----:B------:R-:W-:Y:S02]  /*71c0*/  ISETP.GE.U32.AND P2, PT, R16, R17, PT ;  /* 0x000000111000720c */ /* 0x000fe40003f46070 */
[----:B------:R-:W3:Y:S11]  /*71d0*/  LDS.128 R16, [0x200] ;  /* 0x00020000ff107984 */ /* 0x000ef60000000c00 */
[----:B------:R-:W-:-:S02]  /*71e0*/  @P2 IADD3 R21, R21, 0x1, RZ ;  /* 0x0000000115152810 */ /* 0x000fc40007ffe0ff */
[----:B------:R-:W-:-:S03]  /*71f0*/  ISETP.GE.AND P2, PT, R23, UR6, PT ;  /* 0x0000000617007c0c */ /* 0x000fc6000bf46270 */
[----:B------:R-:W-:Y:S01]  /*7200*/  @!P4 IMAD.MOV R21, RZ, RZ, -R21 ;  /* 0x000000ffff15c224 */ /* 0x000fe200078e0a15 */
[----:B--2---:R-:W-:Y:S02]  /*7210*/  IADD3 R48, R9, R5, R12 ;  /* 0x0000000509307210 */ /* 0x004fe40007ffe00c */
[----:B------:R-:W-:Y:S02]  /*7220*/  IADD3 R54, R6, R24, R10 ;  /* 0x0000001806367210 */ /* 0x000fe40007ffe00a */
[----:B------:R-:W-:Y:S01]  /*7230*/  SEL R40, R40, R21, !P0 ;  /* 0x0000001528287207 */ /* 0x000fe20004000000 */
[----:B------:R-:W-:Y:S01]  /*7240*/  IMAD.U32 R21, RZ, RZ, UR12 ;  /* 0x0000000cff157e24 */ /* 0x000fe2000f8e00ff */
[----:B------:R-:W-:Y:S02]  /*7250*/  LOP3.LUT R49, R48, 0xa, RZ, 0x3c, !PT ;  /* 0x0000000a30317812 */ /* 0x000fe400078e3cff */
[----:B------:R-:W-:Y:S01]  /*7260*/  ISETP.GE.AND P0, PT, R26, UR6, PT ;  /* 0x000000061a007c0c */ /* 0x000fe2000bf06270 */
[----:B------:R-:W-:Y:S01]  /*7270*/  IMAD R21, R40, 0x311, R21 ;  /* 0x0000031128157824 */ /* 0x000fe200078e0215 */
[----:B------:R-:W-:Y:S01]  /*7280*/  SHF.R.W.U32 R49, R49, 0x10, R49 ;  /* 0x0000001031317819 */ /* 0x000fe20000001e31 */
[----:B------:R-:W-:Y:S01]  /*7290*/  LDS.64 R26, [0x230] ;  /* 0x00023000ff1a7984 */ /* 0x000fe20000000a00 */
[----:B------:R-:W-:Y:S01]  /*72a0*/  ISETP.GE.AND P4, PT, R35, UR6, PT ;  /* 0x0000000623007c0c */ /* 0x000fe2000bf86270 */
[----:B------:R-:W-:Y:S01]  /*72b0*/  IMAD.IADD R37, R20, 0x1, R21 ;  /* 0x0000000114257824 */ /* 0x000fe200078e0215 */
[----:B------:R-:W-:Y:S01]  /*72c0*/  IADD3 R44, R49, -0x5ab00ac6, RZ ;  /* 0xa54ff53a312c7810 */ /* 0x000fe20007ffe0ff */
[----:B------:R-:W2:Y:S03]  /*72d0*/  LDS.128 R20, [0x220] ;  /* 0x00022000ff147984 */ /* 0x000ea60000000c00 */
[----:B------:R-:W-:-:S02]  /*72e0*/  LOP3.LUT R37, R54, R37, RZ, 0x3c, !PT ;  /* 0x0000002536257212 */ /* 0x000fc400078e3cff */
[----:B------:R-:W-:Y:S02]  /*72f0*/  LOP3.LUT R41, R9, R44, RZ, 0x3c, !PT ;  /* 0x0000002c09297212 */ /* 0x000fe400078e3cff */
[----:B------:R-:W-:Y:S02]  /*7300*/  SHF.R.W.U32 R51, R37, 0x10, R37 ;  /* 0x0000001025337819 */ /* 0x000fe40000001e25 */
[----:B---3--:R-:W-:Y:S02]  /*7310*/  IADD3 R38, R7, R25, R16 ;  /* 0x0000001907267210 */ /* 0x008fe40007ffe010 */
[----:B------:R-:W-:Y:S02]  /*7320*/  IADD3 R50, R8, R4, R18 ;  /* 0x0000000408327210 */ /* 0x000fe40007ffe012 */
[----:B------:R-:W-:Y:S02]  /*7330*/  SHF.R.W.U32 R47, R38, 0x10, R38 ;  /* 0x00000010262f7819 */ /* 0x000fe40000001e26 */
[----:B-1----:R-:W-:-:S02]  /*7340*/  LOP3.LUT R45, R50, R28, RZ, 0x3c, !PT ;  /* 0x0000001c322d7212 */ /* 0x002fc400078e3cff */
[----:B------:R-:W-:Y:S02]  /*7350*/  IADD3 R36, R47, -0x4498517b, RZ ;  /* 0xbb67ae852f247810 */ /* 0x000fe40007ffe0ff */
[----:B------:R-:W-:Y:S02]  /*7360*/  IADD3 R46, R51, 0x6a09e667, RZ ;  /* 0x6a09e667332e7810 */ /* 0x000fe40007ffe0ff */
[----:B------:R-:W-:Y:S02]  /*7370*/  LOP3.LUT R53, R7, R36, RZ, 0x3c, !PT ;  /* 0x0000002407357212 */ /* 0x000fe400078e3cff */
[----:B------:R-:W-:Y:S02]  /*7380*/  SHF.R.W.U32 R45, R45, 0x10, R45 ;  /* 0x000000102d2d7819 */ /* 0x000fe40000001e2d */
[----:B------:R-:W-:Y:S02]  /*7390*/  LOP3.LUT R39, R6, R46, RZ, 0x3c, !PT ;  /* 0x0000002e06277212 */ /* 0x000fe400078e3cff */
[----:B------:R-:W-:-:S02]  /*73a0*/  SHF.R.W.U32 R41, R41, 0xc, R41 ;  /* 0x0000000c29297819 */ /* 0x000fc40000001e29 */
[----:B------:R-:W-:Y:S02]  /*73b0*/  SHF.R.W.U32 R53, R53, 0xc, R53 ;  /* 0x0000000c35357819 */ /* 0x000fe40000001e35 */
[----:B------:R-:W-:Y:S02]  /*73c0*/  IADD3 R42, R45, 0x3c6ef372, RZ ;  /* 0x3c6ef3722d2a7810 */ /* 0x000fe40007ffe0ff */
[----:B------:R-:W-:Y:S02]  /*73d0*/  SHF.R.W.U32 R39, R39, 0xc, R39 ;  /* 0x0000000c27277819 */ /* 0x000fe40000001e27 */
[----:B------:R-:W-:Y:S02]  /*73e0*/  IADD3 R48, R41, R48, R13 ;  /* 0x0000003029307210 */ /* 0x000fe40007ffe00d */
[----:B------:R-:W-:Y:S02]  /*73f0*/  IADD3 R38, R53, R38, R17 ;  /* 0x0000002635267210 */ /* 0x000fe40007ffe011 */
[----:B------:R-:W-:-:S02]  /*7400*/  LOP3.LUT R43, R8, R42, RZ, 0x3c, !PT ;  /* 0x0000002a082b7212 */ /* 0x000fc400078e3cff */
[----:B------:R-:W-:Y:S02]  /*7410*/  IADD3 R54, R39, R54, R11 ;  /* 0x0000003627367210 */ /* 0x000fe40007ffe00b */
[----:B------:R-:W-:Y:S02]  /*7420*/  LOP3.LUT R49, R49, R48, RZ, 0x3c, !PT ;  /* 0x0000003031317212 */ /* 0x000fe400078e3cff */
[----:B------:R-:W-:Y:S02]  /*7430*/  LOP3.LUT R47, R47, R38, RZ, 0x3c, !PT ;  /* 0x000000262f2f7212 */ /* 0x000fe400078e3cff */
[----:B------:R-:W-:Y:S02]  /*7440*/  SHF.R.W.U32 R43, R43, 0xc, R43 ;  /* 0x0000000c2b2b7819 */ /* 0x000fe40000001e2b */
[----:B------:R-:W-:Y:S02]  /*7450*/  LOP3.LUT R51, R51, R54, RZ, 0x3c, !PT ;  /* 0x0000003633337212 */ /* 0x000fe400078e3cff */
[----:B------:R-:W-:-:S02]  /*7460*/  SHF.R.W.U32 R49, R49, 0x8, R49 ;  /* 0x0000000831317819 */ /* 0x000fc40000001e31 */
[----:B------:R-:W-:Y:S02]  /*7470*/  SHF.R.W.U32 R47, R47, 0x8, R47 ;  /* 0x000000082f2f7819 */ /* 0x000fe40000001e2f */
[----:B------:R-:W-:Y:S01]  /*7480*/  IADD3 R50, R43, R50, R19 ;  /* 0x000000322b327210 */ /* 0x000fe20007ffe013 */
[----:B------:R-:W-:Y:S01]  /*7490*/  IMAD.IADD R44, R44, 0x1, R49 ;  /* 0x000000012c2c7824 */ /* 0x000fe200078e0231 */
[----:B------:R-:W-:Y:S01]  /*74a0*/  SHF.R.W.U32 R51, R51, 0x8, R51 ;  /* 0x0000000833337819 */ /* 0x000fe20000001e33 */
[----:B------:R-:W-:Y:S01]  /*74b0*/  IMAD.IADD R36, R36, 0x1, R47 ;  /* 0x0000000124247824 */ /* 0x000fe200078e022f */
[----:B------:R-:W-:Y:S02]  /*74c0*/  LOP3.LUT R45, R45, R50, RZ, 0x3c, !PT ;  /* 0x000000322d2d7212 */ /* 0x000fe400078e3cff */
[----:B------:R-:W-:Y:S01]  /*74d0*/  LOP3.LUT R41, R41, R44, RZ, 0x3c, !PT ;  /* 0x0000002c29297212 */ /* 0x000fe200078e3cff */
[----:B------:R-:W-:Y:S01]  /*74e0*/  IMAD.IADD R46, R46, 0x1, R51 ;  /* 0x000000012e2e7824 */ /* 0x000fe200078e0233 */
[----:B------:R-:W-:-:S02]  /*74f0*/  LOP3.LUT R53, R53, R36, RZ, 0x3c, !PT ;  /* 0x0000002435357212 */ /* 0x000fc400078e3cff */
[----:B------:R-:W-:Y:S02]  /*7500*/  SHF.R.W.U32 R45, R45, 0x8, R45 ;  /* 0x000000082d2d7819 */ /* 0x000fe40000001e2d */
[----:B------:R-:W-:Y:S02]  /*7510*/  LOP3.LUT R39, R39, R46, RZ, 0x3c, !PT ;  /* 0x0000002e27277212 */ /* 0x000fe400078e3cff */
[----:B------:R-:W-:Y:S01]  /*7520*/  SHF.R.W.U32 R41, R41, 0x7, R41 ;  /* 0x0000000729297819 */ /* 0x000fe20000001e29 */
[----:B------:R-:W-:Y:S01]  /*7530*/  IMAD.IADD R42, R42, 0x1, R45 ;  /* 0x000000012a2a7824 */ /* 0x000fe200078e022d */
[----:B------:R-:W-:Y:S02]  /*7540*/  SHF.R.W.U32 R53, R53, 0x7, R53 ;  /* 0x0000000735357819 */ /* 0x000fe40000001e35 */
[----:B------:R-:W-:Y:S02]  /*7550*/  SHF.R.W.U32 R39, R39, 0x7, R39 ;  /* 0x0000000727277819 */ /* 0x000fe40000001e27 */
[----:B--2---:R-:W-:-:S02]  /*7560*/  IADD3 R50, R41, R50, R22 ;  /* 0x0000003229327210 */ /* 0x004fc40007ffe016 */
[----:B------:R-:W-:Y:S02]  /*7570*/  IADD3 R54, R53, R54, R14 ;  /* 0x0000003635367210 */ /* 0x000fe40007ffe00e */
[----:B------:R-:W-:Y:S02]  /*7580*/  LOP3.LUT R43, R43, R42, RZ, 0x3c, !PT ;  /* 0x0000002a2b2b7212 */ /* 0x000fe400078e3cff */
[----:B------:R-:W-:Y:S02]  /*7590*/  IADD3 R48, R39, R48, R26 ;  /* 0x0000003027307210 */ /* 0x000fe40007ffe01a */
[----:B------:R-:W-:Y:S02]  /*75a0*/  LOP3.LUT R47, R50, R47, RZ, 0x3c, !PT ;  /* 0x0000002f322f7212 */ /* 0x000fe400078e3cff */
[----:B------:R-:W-:Y:S02]  /*75b0*/  LOP3.LUT R49, R54, R49, RZ, 0x3c, !PT ;  /* 0x0000003136317212 */ /* 0x000fe400078e3cff */
[----:B------:R-:W-:-:S02]  /*75c0*/  SHF.R.W.U32 R43, R43, 0x7, R43 ;  /* 0x000000072b2b7819 */ /* 0x000fc40000001e2b */
[----:B------:R-:W-:Y:S02]  /*75d0*/  LOP3.LUT R45, R48, R45, RZ, 0x3c, !PT ;  /* 0x0000002d302d7212 */ /* 0x000fe400078e3cff */
[----:B------:R-:W-:Y:S02]  /*75e0*/  SHF.R.W.U32 R47, R47, 0x10, R47 ;  /* 0x000000102f2f7819 */ /* 0x000fe40000001e2f */
[----:B------:R-:W-:Y:S02]  /*75f0*/  SHF.R.W.U32 R49, R49, 0x10, R49 ;  /* 0x0000001031317819 */ /* 0x000fe40000001e31 */
[----:B------:R-:W-:Y:S01]  /*7600*/  IADD3 R38, R43, R38, R20 ;  /* 0x000000262b267210 */ /* 0x000fe20007ffe014 */
[----:B------:R-:W-:Y:S01]  /*7610*/  IMAD.IADD R46, R46, 0x1, R47 ;  /* 0x000000012e2e7824 */ /* 0x000fe200078e022f */
[----:B------:R-:W-:Y:S01]  /*7620*/  SHF.R.W.U32 R45, R45, 0x10, R45 ;  /* 0x000000102d2d7819 */ /* 0x000fe20000001e2d */
[----:B------:R-:W-:Y:S01]  /*7630*/  IMAD.IADD R42, R42, 0x1, R49 ;  /* 0x000000012a2a7824 */ /* 0x000fe200078e0231 */
[----:B------:R-:W-:-:S02]  /*7640*/  LOP3.LUT R51, R38, R51, RZ, 0x3c, !PT ;  /* 0x0000003326337212 */ /* 0x000fc400078e3cff */
[----:B------:R-:W-:Y:S01]  /*7650*/  LOP3.LUT R41, R41, R46, RZ, 0x3c, !PT ;  /* 0x0000002e29297212 */ /* 0x000fe200078e3cff */
[----:B------:R-:W-:Y:S01]  /*7660*/  IMAD.IADD R37, R36, 0x1, R45 ;  /* 0x0000000124257824 */ /* 0x000fe200078e022d */
[----:B------:R-:W-:Y:S02]  /*7670*/  LOP3.LUT R36, R53, R42, RZ, 0x3c, !PT ;  /* 0x0000002a35247212 */ /* 0x000fe400078e3cff */
[----:B------:R-:W-:Y:S02]  /*7680*/  SHF.R.W.U32 R51, R51, 0x10, R51 ;  /* 0x0000001033337819 */ /* 0x000fe40000001e33 */
[----:B------:R-:W-:Y:S02]  /*7690*/  LOP3.LUT R39, R39, R37, RZ, 0x3c, !PT ;  /* 0x0000002527277212 */ /* 0x000fe400078e3cff */
[----:B------:R-:W-:Y:S01]  /*76a0*/  SHF.R.W.U32 R41, R41, 0xc, R41 ;  /* 0x0000000c29297819 */ /* 0x000fe20000001e29 */
[----:B------:R-:W-:Y:S01]  /*76b0*/  IMAD.IADD R44, R44, 0x1, R51 ;  /* 0x000000012c2c7824 */ /* 0x000fe200078e0233 */
[----:B------:R-:W-:-:S02]  /*76c0*/  SHF.R.W.U32 R36, R36, 0xc, R36 ;  /* 0x0000000c24247819 */ /* 0x000fc40000001e24 */
[----:B------:R-:W-:Y:S02]  /*76d0*/  SHF.R.W.U32 R39, R39, 0xc, R39 ;  /* 0x0000000c27277819 */ /* 0x000fe40000001e27 */
[----:B------:R-:W-:Y:S02]  /*76e0*/  IADD3 R50, R41, R50, R23 ;  /* 0x0000003229327210 */ /* 0x000fe40007ffe017 */
[----:B------:R-:W-:Y:S02]  /*76f0*/  IADD3 R54, R36, R54, R15 ;  /* 0x0000003624367210 */ /* 0x000fe40007ffe00f */
[----:B------:R-:W-:Y:S02]  /*7700*/  LOP3.LUT R43, R43, R44, RZ, 0x3c, !PT ;  /* 0x0000002c2b2b7212 */ /* 0x000fe400078e3cff */
[----:B------:R-:W-:Y:S02]  /*7710*/  IADD3 R48, R39, R48, R27 ;  /* 0x0000003027307210 */ /* 0x000fe40007ffe01b */
[----:B------:R-:W-:-:S02]  /*7720*/  LOP3.LUT R47, R47, R50, RZ, 0x3c, !PT ;  /* 0x000000322f2f7212 */ /* 0x000fc400078e3cff */
[----:B------:R-:W-:Y:S02]  /*7730*/  LOP3.LUT R49, R49, R54, RZ, 0x3c, !PT ;  /* 0x0000003631317212 */ /* 0x000fe400078e3cff */
[----:B------:R-:W-:Y:S02]  /*7740*/  SHF.R.W.U32 R43, R43, 0xc, R43 ;  /* 0x0000000c2b2b7819 */ /* 0x000fe40000001e2b */
        /* <DEDUP_REMOVED lines=58> */
[----:B------:R-:W-:Y:S02]  /*7af0*/  SHF.R.W.U32 R37, R37, 0x8, R37 ;  /* 0x0000000825257819 */ /* 0x000fe40000001e25 */
[----:B------:R-:W-:Y:S02]  /*7b00*/  LOP3.LUT R41, R41, R42, RZ, 0x3c, !PT ;  /* 0x0000002a29297212 */ /* 0x000fe400078e3cff */
[----:B------:R-:W-:Y:S01]  /*7b10*/  LOP3.LUT R39, R39, R46, RZ, 0x3c, !PT ;  /* 0x0000002e27277212 */ /* 0x000fe200078e3cff */
[----:B------:R-:W-:Y:S01]  /*7b20*/  IMAD.IADD R36, R36, 0x1, R37 ;  /* 0x0000000124247824 */ /* 0x000fe200078e0225 */
[----:B------:R-:W-:Y:S02]  /*7b30*/  SHF.R.W.U32 R50, R50, 0x7, R50 ;  /* 0x0000000732327819 */ /* 0x000fe40000001e32 */
        /* <DEDUP_REMOVED lines=64> */
[----:B------:R-:W-:-:S03]  /*7f40*/  LOP3.LUT R37, R44, R37, RZ, 0x3c, !PT ;  /* 0x000000252c257212 */ /* 0x000fc600078e3cff */
[----:B------:R-:W-:Y:S01]  /*7f50*/  IMAD.IADD R56, R45, 0x1, R46 ;  /* 0x000000012d387824 */ /* 0x000fe200078e022e */
[----:B------:R-:W-:Y:S02]  /*7f60*/  LOP3.LUT R45, R50, R47, RZ, 0x3c, !PT ;  /* 0x0000002f322d7212 */ /* 0x000fe400078e3cff */
        /* <DEDUP_REMOVED lines=281> */
[----:B------:R-:W-:-:S02]  /*9100*/  IADD3 R52, R47, R52, R14 ;  /* 0x000000342f347210 */ /* 0x000fc40007ffe00e */
[----:B------:R-:W-:Y:S01]  /*9110*/  SHF.R.W.U32 R39, R48, 0x10, R48 ;  /* 0x0000001030277819 */ /* 0x000fe20000001e30 */
[----:B------:R-:W-:Y:S01]  /*9120*/  IMAD.IADD R48, R41, 0x1, R46 ;  /* 0x0000000129307824 */ /* 0x000fe200078e022e */
[----:B------:R-:W-:Y:S01]  /*9130*/  LOP3.LUT R43, R52, R43, RZ, 0x3c, !PT ;  /* 0x0000002b342b7212 */ /* 0x000fe200078e3cff */
[----:B------:R-:W-:Y:S02]  /*9140*/  IMAD.IADD R44, R44, 0x1, R59 ;  /* 0x000000012c2c7824 */ /* 0x000fe400078e023b */
[----:B------:R-:W-:Y:S01]  /*9150*/  IMAD.IADD R38, R38, 0x1, R39 ;  /* 0x0000000126267824 */ /* 0x000fe200078e0227 */
[----:B------:R-:W-:Y:S02]  /*9160*/  LOP3.LUT R37, R37, R48, RZ, 0x3c, !PT ;  /* 0x0000003025257212 */ /* 0x000fe400078e3cff */
[----:B------:R-:W-:Y:S02]  /*9170*/  SHF.R.W.U32 R43, R43, 0x10, R43 ;  /* 0x000000102b2b7819 */ /* 0x000fe40000001e2b */
[----:B------:R-:W-:-:S02]  /*9180*/  LOP3.LUT R51, R51, R44, RZ, 0x3c, !PT ;  /* 0x0000002c33337212 */ /* 0x000fc400078e3cff */
[----:B------:R-:W-:Y:S01]  /*9190*/  LOP3.LUT R57, R57, R38, RZ, 0x3c, !PT ;  /* 0x0000002639397212 */ /* 0x000fe200078e3cff */
[----:B------:R-:W-:Y:S01]  /*91a0*/  IMAD.IADD R42, R42, 0x1, R43 ;  /* 0x000000012a2a7824 */ /* 0x000fe200078e022b */
[----:B------:R-:W-:Y:S02]  /*91b0*/  SHF.R.W.U32 R37, R37, 0xc, R37 ;  /* 0x0000000c25257819 */ /* 0x000fe40000001e25 */
[----:B------:R-:W-:Y:S02]  /*91c0*/  SHF.R.W.U32 R51, R51, 0xc, R51 ;  /* 0x0000000c33337819 */ /* 0x000fe40000001e33 */
[----:B------:R-:W-:Y:S02]  /*91d0*/  SHF.R.W.U32 R57, R57, 0xc, R57 ;  /* 0x0000000c39397819 */ /* 0x000fe40000001e39 */
[----:B------:R-:W-:Y:S02]  /*91e0*/  IADD3 R41, R37, R54, R11 ;  /* 0x0000003625297210 */ /* 0x000fe40007ffe00b */
[----:B------:R-:W-:-:S02]  /*91f0*/  IADD3 R36, R51, R36, R19 ;  /* 0x0000002433247210 */ /* 0x000fc40007ffe013 */
[----:B------:R-:W-:Y:S02]  /*9200*/  LOP3.LUT R47, R47, R42, RZ, 0x3c, !PT ;  /* 0x0000002a2f2f7212 */ /* 0x000fe400078e3cff */
[----:B------:R-:W-:Y:S02]  /*9210*/  IADD3 R50, R57, R45, R26 ;  /* 0x0000002d39327210 */ /* 0x000fe40007ffe01a */
[----:B------:R-:W-:Y:S02]  /*9220*/  LOP3.LUT R46, R46, R41, RZ, 0x3c, !PT ;  /* 0x000000292e2e7212 */ /* 0x000fe400078e3cff */
[----:B------:R-:W-:Y:S02]  /*9230*/  LOP3.LUT R59, R59, R36, RZ, 0x3c, !PT ;  /* 0x000000243b3b7212 */ /* 0x000fe400078e3cff */
[----:B------:R-:W-:Y:S02]  /*9240*/  SHF.R.W.U32 R47, R47, 0xc, R47 ;  /* 0x0000000c2f2f7819 */ /* 0x000fe40000001e2f */
[----:B------:R-:W-:-:S02]  /*9250*/  LOP3.LUT R39, R39, R50, RZ, 0x3c, !PT ;  /* 0x0000003227277212 */ /* 0x000fc400078e3cff */
[----:B------:R-:W-:Y:S02]  /*9260*/  SHF.R.W.U32 R45, R46, 0x8, R46 ;  /* 0x000000082e2d7819 */ /* 0x000fe40000001e2e */
        /* <DEDUP_REMOVED lines=8> */
[----:B------:R-:W-:-:S02]  /*92f0*/  SHF.R.W.U32 R43, R43, 0x8, R43 ;  /* 0x000000082b2b7819 */ /* 0x000fc40000001e2b */
[----:B------:R-:W-:Y:S02]  /*9300*/  LOP3.LUT R51, R51, R44, RZ, 0x3c, !PT ;  /* 0x0000002c33337212 */ /* 0x000fe400078e3cff */
[----:B------:R-:W-:Y:S01]  /*9310*/  LOP3.LUT R57, R57, R38, RZ, 0x3c, !PT ;  /* 0x0000002639397212 */ /* 0x000fe200078e3cff */
[----:B------:R-:W-:Y:S01]  /*9320*/  IMAD.IADD R42, R42, 0x1, R43 ;  /* 0x000000012a2a7824 */ /* 0x000fe200078e022b */
[----:B------:R-:W-:Y:S02]  /*9330*/  SHF.R.W.U32 R37, R37, 0x7, R37 ;  /* 0x0000000725257819 */ /* 0x000fe40000001e25 */
[----:B------:R-:W-:Y:S02]  /*9340*/  SHF.R.W.U32 R51, R51, 0x7, R51 ;  /* 0x0000000733337819 */ /* 0x000fe40000001e33 */
[----:B------:R-:W-:Y:S02]  /*9350*/  SHF.R.W.U32 R57, R57, 0x7, R57 ;  /* 0x0000000739397819 */ /* 0x000fe40000001e39 */
[----:B------:R-:W-:-:S02]  /*9360*/  IADD3 R52, R37, R52, R16 ;  /* 0x0000003425347210 */ /* 0x000fc40007ffe010 */
        /* <DEDUP_REMOVED lines=91> */
[----:B------:R-:W-:Y:S02]  /*9920*/  SHF.R.W.U32 R39, R39, 0x8, R39 ;  /* 0x0000000827277819 */ /* 0x000fe40000001e27 */
[----:B------:R-:W-:-:S02]  /*9930*/  SHF.R.W.U32 R36, R36, 0x7, R36 ;  /* 0x0000000724247819 */ /* 0x000fc40000001e24 */
[----:B------:R-:W-:Y:S01]  /*9940*/  IADD3 R17, R44, R52, R17 ;  /* 0x000000342c117210 */ /* 0x000fe20007ffe011 */
[----:B------:R-:W-:Y:S01]  /*9950*/  IMAD.IADD R42, R42, 0x1, R39 ;  /* 0x000000012a2a7824 */ /* 0x000fe200078e0227 */
[----:B------:R-:W-:Y:S02]  /*9960*/  IADD3 R12, R36, R12, R13 ;  /* 0x0000000c240c7210 */ /* 0x000fe40007ffe00d */
[----:B------:R-:W-:Y:S02]  /*9970*/  LOP3.LUT R19, R17, R19, RZ, 0x3c, !PT ;  /* 0x0000001311137212 */ /* 0x000fe400078e3cff */
[----:B------:R-:W-:Y:S02]  /*9980*/  LOP3.LUT R46, R12, R39, RZ, 0x3c, !PT ;  /* 0x000000270c2e7212 */ /* 0x000fe400078e3cff */
[----:B------:R-:W-:Y:S02]  /*9990*/  SHF.R.W.U32 R37, R37, 0x7, R37 ;  /* 0x0000000725257819 */ /* 0x000fe40000001e25 */
[----:B------:R-:W-:-:S02]  /*99a0*/  SHF.R.W.U32 R19, R19, 0x10, R19 ;  /* 0x0000001013137819 */ /* 0x000fc40000001e13 */
[----:B------:R-:W-:Y:S02]  /*99b0*/  LOP3.LUT R14, R14, R42, RZ, 0x3c, !PT ;  /* 0x0000002a0e0e7212 */ /* 0x000fe400078e3cff */
[----:B------:R-:W-:Y:S02]  /*99c0*/  SHF.R.W.U32 R46, R46, 0x10, R46 ;  /* 0x000000102e2e7819 */ /* 0x000fe40000001e2e */
[----:B------:R-:W-:Y:S01]  /*99d0*/  IADD3 R26, R37, R27, R26 ;  /* 0x0000001b251a7210 */ /* 0x000fe20007ffe01a */
[----:B------:R-:W-:Y:S01]  /*99e0*/  IMAD.IADD R27, R38, 0x1, R19 ;  /* 0x00000001261b7824 */ /* 0x000fe200078e0213 */
[----:B------:R-:W-:Y:S01]  /*99f0*/  SHF.R.W.U32 R41, R14, 0x7, R14 ;  /* 0x000000070e297819 */ /* 0x000fe20000001e0e */
[----:B------:R-:W-:Y:S01]  /*9a00*/  IMAD.IADD R21, R21, 0x1, R46 ;  /* 0x0000000115157824 */ /* 0x000fe200078e022e */
[----:B------:R-:W-:Y:S02]  /*9a10*/  LOP3.LUT R11, R26, R11, RZ, 0x3c, !PT ;  /* 0x0000000b1a0b7212 */ /* 0x000fe400078e3cff */
[----:B------:R-:W-:-:S02]  /*9a20*/  IADD3 R39, R41, R10, R16 ;  /* 0x0000000a29277210 */ /* 0x000fc40007ffe010 */
        /* <DEDUP_REMOVED lines=8> */
[----:B------:R-:W-:Y:S01]  /*9ab0*/  IADD3 R18, R14, R17, R18 ;  /* 0x000000110e127210 */ /* 0x000fe20007ffe012 */
[----:B------:R-:W-:Y:S01]  /*9ac0*/  IMAD.IADD R48, R48, 0x1, R13 ;  /* 0x0000000130307824 */ /* 0x000fe200078e020d */
[----:B------:R-:W-:Y:S02]  /*9ad0*/  IADD3 R23, R16, R12, R23 ;  /* 0x0000000c10177210 */ /* 0x000fe40007ffe017 */
[----:B------:R-:W-:Y:S02]  /*9ae0*/  LOP3.LUT R15, R37, R10, RZ, 0x3c, !PT ;  /* 0x0000000a250f7212 */ /* 0x000fe400078e3cff */
[----:B------:R-:W-:Y:S02]  /*9af0*/  LOP3.LUT R12, R19, R18, RZ, 0x3c, !PT ;  /* 0x00000012130c7212 */ /* 0x000fe400078e3cff */
[----:B------:R-:W-:-:S02]  /*9b00*/  SHF.R.W.U32 R15, R15, 0xc, R15 ;  /* 0x0000000c0f0f7819 */ /* 0x000fc40000001e0f */
[----:B------:R-:W-:Y:S02]  /*9b10*/  SHF.R.W.U32 R12, R12, 0x8, R12 ;  /* 0x000000080c0c7819 */ /* 0x000fe40000001e0c */
[----:B------:R-:W-:Y:S02]  /*9b20*/  LOP3.LUT R17, R41, R48, RZ, 0x3c, !PT ;  /* 0x0000003029117212 */ /* 0x000fe400078e3cff */
[----:B------:R-:W-:Y:S01]  /*9b30*/  LOP3.LUT R19, R46, R23, RZ, 0x3c, !PT ;  /* 0x000000172e137212 */ /* 0x000fe200078e3cff */
[----:B------:R-:W-:Y:S01]  /*9b40*/  IMAD.IADD R27, R27, 0x1, R12 ;  /* 0x000000011b1b7824 */ /* 0x000fe200078e020c */
[----:B------:R-:W-:Y:S01]  /*9b50*/  IADD3 R26, R15, R26, R20 ;  /* 0x0000001a0f1a7210 */ /* 0x000fe20007ffe014 */
[----:B------:R-:W-:Y:S01]  /*9b60*/  IMAD R20, R40, 0x40, R35 ;  /* 0x0000004028147824 */ /* 0x000fe200078e0223 */
[----:B------:R-:W-:Y:S02]  /*9b70*/  SHF.R.W.U32 R17, R17, 0xc, R17 ;  /* 0x0000000c11117819 */ /* 0x000fe40000001e11 */
[----:B------:R-:W-:-:S02]  /*9b80*/  SHF.R.W.U32 R19, R19, 0x8, R19 ;  /* 0x0000000813137819 */ /* 0x000fc40000001e13 */
[----:B------:R-:W-:Y:S02]  /*9b90*/  IADD3 R22, R17, R39, R22 ;  /* 0x0000002711167210 */ /* 0x000fe40007ffe016 */
[----:B------:R-:W-:Y:S01]  /*9ba0*/  LEA R20, R20, 0x640, 0x2 ;  /* 0x0000064014147811 */ /* 0x000fe200078e10ff */
[----:B------:R-:W-:Y:S01]  /*9bb0*/  IMAD.IADD R21, R21, 0x1, R19 ;  /* 0x0000000115157824 */ /* 0x000fe200078e0213 */
[----:B------:R-:W-:Y:S02]  /*9bc0*/  LOP3.LUT R11, R11, R26, RZ, 0x3c, !PT ;  /* 0x0000001a0b0b7212 */ /* 0x000fe400078e3cff */
[----:B------:R-:W-:Y:S01]  /*9bd0*/  LOP3.LUT R39, R26, R27, RZ, 0x3c, !PT ;  /* 0x0000001b1a277212 */ /* 0x000fe200078e3cff */
[----:B------:R-:W-:Y:S05]  /*9be0*/  @P4 BRA `(.L_x_11) ;  /* 0x0000013000004947 */ /* 0x000fea0003800000 */
[C---:B------:R-:W-:Y:S02]  /*9bf0*/  IADD3 R36, R34.reuse, 0x1, RZ ;  /* 0x0000000122247810 */ /* 0x040fe40007ffe0ff */
[----:B------:R-:W-:Y:S02]  /*9c00*/  IADD3 R37, R34, 0x2, RZ ;  /* 0x0000000222257810 */ /* 0x000fe40007ffe0ff */
[----:B------:R-:W-:-:S02]  /*9c10*/  LOP3.LUT R26, R39, 0xff00, RZ, 0xc0, !PT ;  /* 0x0000ff00271a7812 */ /* 0x000fc400078ec0ff */
[----:B------:R-:W-:Y:S02]  /*9c20*/  ISETP.GE.AND P4, PT, R36, UR8, PT ;  /* 0x0000000824007c0c */ /* 0x000fe4000bf86270 */
[----:B------:R-:W-:Y:S02]  /*9c30*/  ISETP.GE.AND P5, PT, R37, UR8, PT ;  /* 0x0000000825007c0c */ /* 0x000fe4000bfa6270 */
[----:B------:R-:W-:Y:S02]  /*9c40*/  IADD3 R38, R34, 0x3, RZ ;  /* 0x0000000322267810 */ /* 0x000fe40007ffe0ff */
[C---:B------:R-:W-:Y:S02]  /*9c50*/  LOP3.LUT R36, R39.reuse, 0xff0000, RZ, 0xc0, !PT ;  /* 0x00ff000027247812 */ /* 0x040fe400078ec0ff */
[----:B------:R-:W-:Y:S02]  /*9c60*/  LOP3.LUT R37, R39, 0xff000000, RZ, 0xc0, !PT ;  /* 0xff00000027257812 */ /* 0x000fe400078ec0ff */
[----:B------:R-:W-:-:S02]  /*9c70*/  LOP3.LUT R26, R26, 0x8000, RZ, 0x3c, !PT ;  /* 0x000080001a1a7812 */ /* 0x000fc400078e3cff */
[----:B------:R-:W-:Y:S02]  /*9c80*/  ISETP.GE.AND P6, PT, R38, UR8, PT ;  /* 0x0000000826007c0c */ /* 0x000fe4000bfc6270 */
[----:B------:R-:W-:Y:S02]  /*9c90*/  LOP3.LUT R36, R36, 0x800000, RZ, 0x3c, !PT ;  /* 0x0080000024247812 */ /* 0x000fe400078e3cff */
[----:B------:R-:W-:Y:S02]  /*9ca0*/  LOP3.LUT R37, R37, 0x80000000, RZ, 0x3c, !PT ;  /* 0x8000000025257812 */ /* 0x000fe400078e3cff */
[----:B------:R-:W-:Y:S02]  /*9cb0*/  SEL R26, R26, 0x8000, !P4 ;  /* 0x000080001a1a7807 */ /* 0x000fe40006000000 */
[----:B------:R-:W-:Y:S02]  /*9cc0*/  SEL R36, R36, 0x800000, !P5 ;  /* 0x0080000024247807 */ /* 0x000fe40006800000 */
[----:B------:R-:W-:-:S02]  /*9cd0*/  SEL R37, R37, 0x80000000, !P6 ;  /* 0x8000000025257807 */ /* 0x000fc40007000000 */
[----:B------:R-:W-:-:S04]  /*9ce0*/  LOP3.LUT R26, R26, 0xff, R39, 0xf8, !PT ;  /* 0x000000ff1a1a7812 */ /* 0x000fc800078ef827 */
[----:B------:R-:W-:-:S04]  /*9cf0*/  LOP3.LUT R26, R37, R26, R36, 0xfe, !PT ;  /* 0x0000001a251a7212 */ /* 0x000fc800078efe24 */
[----:B------:R-:W-:-:S05]  /*9d00*/  LOP3.LUT R37, R26, 0x80, RZ, 0x3c, !PT ;  /* 0x000000801a257812 */ /* 0x000fca00078e3cff */
[----:B------:R1:W-:Y:S02]  /*9d10*/  STS [R20], R37 ;  /* 0x0000002514007388 */ /* 0x0003e40000000800 */
.L_x_11:
[----:B------:R-:W-:Y:S05]  /*9d20*/  BSYNC B2 ;  /* 0x0000000000027941 */ /* 0x000fea0003800000 */
.L_x_10:
[----:B------:R-:W-:Y:S01]  /*9d30*/  BSSY B2, `(.L_x_12) ;  /* 0x000001b000027945 */ /* 0x000fe20003800000 */
[----:B------:R-:W-:Y:S02]  /*9d40*/  IADD3 R41, R35, 0x4, RZ ;  /* 0x0000000423297810 */ /* 0x000fe40007ffe0ff */
[----:B------:R-:W-:Y:S01]  /*9d50*/  LOP3.LUT R40, R22, R21, RZ, 0x3c, !PT ;  /* 0x0000001516287212 */ /* 0x000fe200078e3cff */
[----:B------:R-:W-:Y:S05]  /*9d60*/  @P3 BRA `(.L_x_13) ;  /* 0x0000017000003947 */ /* 0x000fea0003800000 */
[C---:B------:R-:W-:Y:S02]  /*9d70*/  IADD3 R36, R34.reuse, 0x5, RZ ;  /* 0x0000000522247810 */ /* 0x040fe40007ffe0ff */
[C---:B------:R-:W-:Y:S02]  /*9d80*/  IADD3 R26, R34.reuse, 0x4, RZ ;  /* 0x00000004221a7810 */ /* 0x040fe40007ffe0ff */
[----:B-1----:R-:W-:Y:S02]  /*9d90*/  IADD3 R37, R34, 0x6, RZ ;  /* 0x0000000622257810 */ /* 0x002fe40007ffe0ff */
[----:B------:R-:W-:-:S02]  /*9da0*/  ISETP.GE.AND P4, PT, R36, UR8, PT ;  /* 0x0000000824007c0c */ /* 0x000fc4000bf86270 */
[----:B------:R-:W-:Y:S02]  /*9db0*/  ISETP.GE.AND P3, PT, R26, UR8, PT ;  /* 0x000000081a007c0c */ /* 0x000fe4000bf66270 */
[----:B------:R-:W-:Y:S02]  /*9dc0*/  IADD3 R36, R34, 0x7, RZ ;  /* 0x0000000722247810 */ /* 0x000fe40007ffe0ff */
[----:B------:R-:W-:Y:S02]  /*9dd0*/  ISETP.GE.AND P5, PT, R37, UR8, PT ;  /* 0x0000000825007c0c */ /* 0x000fe4000bfa6270 */
[C---:B------:R-:W-:Y:S02]  /*9de0*/  LOP3.LUT R26, R40.reuse, 0xff00, RZ, 0xc0, !PT ;  /* 0x0000ff00281a7812 */ /* 0x040fe400078ec0ff */
[----:B------:R-:W-:Y:S02]  /*9df0*/  LOP3.LUT R37, R40, 0xff0000, RZ, 0xc0, !PT ;  /* 0x00ff000028257812 */ /* 0x000fe400078ec0ff */
[----:B------:R-:W-:-:S02]  /*9e00*/  ISETP.GE.AND P6, PT, R36, UR8, PT ;  /* 0x0000000824007c0c */ /* 0x000fc4000bfc6270 */
[----:B------:R-:W-:Y:S02]  /*9e10*/  LOP3.LUT R36, R26, 0x8000, RZ, 0x3c, !PT ;  /* 0x000080001a247812 */ /* 0x000fe400078e3cff */
[C---:B------:R-:W-:Y:S02]  /*9e20*/  LOP3.LUT R39, R40.reuse, 0xff000000, RZ, 0xc0, !PT ;  /* 0xff00000028277812 */ /* 0x040fe400078ec0ff */
[----:B------:R-:W-:Y:S02]  /*9e30*/  LOP3.LUT R38, R37, 0x800000, RZ, 0x3c, !PT ;  /* 0x0080000025267812 */ /* 0x000fe400078e3cff */
[----:B------:R-:W-:Y:S02]  /*9e40*/  LOP3.LUT R26, R40, 0xff, RZ, 0xc0, !PT ;  /* 0x000000ff281a7812 */ /* 0x000fe400078ec0ff */
[----:B------:R-:W-:Y:S02]  /*9e50*/  LOP3.LUT R39, R39, 0x80000000, RZ, 0x3c, !PT ;  /* 0x8000000027277812 */ /* 0x000fe400078e3cff */
[----:B------:R-:W-:-:S02]  /*9e60*/  SEL R37, R36, 0x8000, !P4 ;  /* 0x0000800024257807 */ /* 0x000fc40006000000 */
[----:B------:R-:W-:Y:S02]  /*9e70*/  SEL R38, R38, 0x800000, !P5 ;  /* 0x0080000026267807 */ /* 0x000fe40006800000 */
[----:B------:R-:W-:Y:S02]  /*9e80*/  SEL R26, R26, RZ, !P3 ;  /* 0x000000ff1a1a7207 */ /* 0x000fe40005800000 */
[----:B------:R-:W-:Y:S02]  /*9e90*/  SEL R39, R39, 0x80000000, !P6 ;  /* 0x8000000027277807 */ /* 0x000fe40007000000 */
[----:B------:R-:W-:-:S05]  /*9ea0*/  IADD3 R26, R38, R37, R26 ;  /* 0x00000025261a7210 */ /* 0x000fca0007ffe01a */
[----:B------:R-:W-:-:S05]  /*9eb0*/  IMAD.IADD R26, R39, 0x1, R26 ;  /* 0x00000001271a7824 */ /* 0x000fca00078e021a */
[----:B------:R-:W-:-:S05]  /*9ec0*/  LOP3.LUT R37, R26, 0x80, RZ, 0x3c, !PT ;  /* 0x000000801a257812 */ /* 0x000fca00078e3cff */
[----:B------:R1:W-:Y:S02]  /*9ed0*/  STS [R20+0x4], R37 ;  /* 0x0000042514007388 */ /* 0x0003e40000000800 */
.L_x_13:
[----:B------:R-:W-:Y:S05]  /*9ee0*/  BSYNC B2 ;  /* 0x0000000000027941 */ /* 0x000fea0003800000 */
.L_x_12:
[----:B------:R-:W-:Y:S01]  /*9ef0*/  SHF.R.W.U32 R11, R11, 0x8, R11 ;  /* 0x000000080b0b7819 */ /* 0x000fe20000001e0b */
[----:B------:R-:W-:Y:S01]  /*9f00*/  BSSY B2, `(.L_x_14) ;  /* 0x000001e000027945 */ /* 0x000fe20003800000 */
[----:B------:R-:W-:Y:S02]  /*9f10*/  ISETP.GE.AND P3, PT, R41, UR6, PT ;  /* 0x0000000629007c0c */ /* 0x000fe4000bf66270 */
[----:B------:R-:W-:Y:S01]  /*9f20*/  LOP3.LUT R13, R13, R22, RZ, 0x3c, !PT ;  /* 0x000000160d0d7212 */ /* 0x000fe200078e3cff */
[----:B-1----:R-:W-:Y:S01]  /*9f30*/  IMAD.IADD R37, R10, 0x1, R11 ;  /* 0x000000010a257824 */ /* 0x002fe200078e020b */
[----:B------:R-:W-:-:S04]  /*9f40*/  IADD3 R38, R35, 0x5, RZ ;  /* 0x0000000523267810 */ /* 0x000fc80007ffe0ff */
[----:B------:R-:W-:Y:S01]  /*9f50*/  LOP3.LUT R36, R18, R37, RZ, 0x3c, !PT ;  /* 0x0000002512247212 */ /* 0x000fe200078e3cff */
[----:B------:R-:W-:Y:S05]  /*9f60*/  @P2 BRA `(.L_x_15) ;  /* 0x0000017000002947 */ /* 0x000fea0003800000 */
[C---:B------:R-:W-:Y:S02]  /*9f70*/  IADD3 R18, R34.reuse, 0x9, RZ ;  /* 0x0000000922127810 */ /* 0x040fe40007ffe0ff */
[C---:B------:R-:W-:Y:S02]  /*9f80*/  IADD3 R10, R34.reuse, 0x8, RZ ;  /* 0x00000008220a7810 */ /* 0x040fe40007ffe0ff */
[----:B------:R-:W-:Y:S02]  /*9f90*/  IADD3 R22, R34, 0xa, RZ ;  /* 0x0000000a22167810 */ /* 0x000fe40007ffe0ff */
[----:B------:R-:W-:Y:S02]  /*9fa0*/  ISETP.GE.AND P4, PT, R18, UR8, PT ;  /* 0x0000000812007c0c */ /* 0x000fe4000bf86270 */
[----:B------:R-:W-:Y:S02]  /*9fb0*/  ISETP.GE.AND P2, PT, R10, UR8, PT ;  /* 0x000000080a007c0c */ /* 0x000fe4000bf46270 */
[----:B------:R-:W-:-:S02]  /*9fc0*/  IADD3 R18, R34, 0xb, RZ ;  /* 0x0000000b22127810 */ /* 0x000fc40007ffe0ff */
[----:B------:R-:W-:Y:S02]  /*9fd0*/  ISETP.GE.AND P5, PT, R22, UR8, PT ;  /* 0x0000000816007c0c */ /* 0x000fe4000bfa6270 */
[C---:B------:R-:W-:Y:S02]  /*9fe0*/  LOP3.LUT R10, R36.reuse, 0xff00, RZ, 0xc0, !PT ;  /* 0x0000ff00240a7812 */ /* 0x040fe400078ec0ff */
[----:B------:R-:W-:Y:S02]  /*9ff0*/  LOP3.LUT R22, R36, 0xff0000, RZ, 0xc0, !PT ;  /* 0x00ff000024167812 */ /* 0x000fe400078ec0ff */
[----:B------:R-:W-:Y:S02]  /*a000*/  ISETP.GE.AND P6, PT, R18, UR8, PT ;  /* 0x0000000812007c0c */ /* 0x000fe4000bfc6270 */
[----:B------:R-:W-:Y:S02]  /*a010*/  LOP3.LUT R18, R10, 0x8000, RZ, 0x3c, !PT ;  /* 0x000080000a127812 */ /* 0x000fe400078e3cff */
[----:B------:R-:W-:-:S02]  /*a020*/  LOP3.LUT R26, R36, 0xff000000, RZ, 0xc0, !PT ;  /* 0xff000000241a7812 */ /* 0x000fc400078ec0ff */
[----:B------:R-:W-:Y:S02]  /*a030*/  LOP3.LUT R22, R22, 0x800000, RZ, 0x3c, !PT ;  /* 0x0080000016167812 */ /* 0x000fe400078e3cff */
[----:B------:R-:W-:Y:S02]  /*a040*/  LOP3.LUT R10, R36, 0xff, RZ, 0xc0, !PT ;  /* 0x000000ff240a7812 */ /* 0x000fe400078ec0ff */
[----:B------:R-:W-:Y:S02]  /*a050*/  LOP3.LUT R26, R26, 0x80000000, RZ, 0x3c, !PT ;  /* 0x800000001a1a7812 */ /* 0x000fe400078e3cff */
[----:B------:R-:W-:Y:S02]  /*a060*/  SEL R39, R18, 0x8000, !P4 ;  /* 0x0000800012277807 */ /* 0x000fe40006000000 */
[----:B------:R-:W-:Y:S02]  /*a070*/  SEL R22, R22, 0x800000, !P5 ;  /* 0x0080000016167807 */ /* 0x000fe40006800000 */
[----:B------:R-:W-:-:S02]  /*a080*/  SEL R10, R10, RZ, !P2 ;  /* 0x000000ff0a0a7207 */ /* 0x000fc40005000000 */
[----:B------:R-:W-:Y:S02]  /*a090*/  SEL R26, R26, 0x80000000, !P6 ;  /* 0x800000001a1a7807 */ /* 0x000fe40007000000 */
[----:B------:R-:W-:-:S05]  /*a0a0*/  IADD3 R39, R22, R39, R10 ;  /* 0x0000002716277210 */ /* 0x000fca0007ffe00a */
[----:B------:R-:W-:-:S05]  /*a0b0*/  IMAD.IADD R26, R26, 0x1, R39 ;  /* 0x000000011a1a7824 */ /* 0x000fca00078e0227 */
[----:B------:R-:W-:-:S05]  /*a0c0*/  LOP3.LUT R39, R26, 0x80, RZ, 0x3c, !PT ;  /* 0x000000801a277812 */ /* 0x000fca00078e3cff */
[----:B------:R1:W-:Y:S02]  /*a0d0*/  STS [R20+0x8], R39 ;  /* 0x0000082714007388 */ /* 0x0003e40000000800 */
.L_x_15:
[----:B------:R-:W-:Y:S05]  /*a0e0*/  BSYNC B2 ;  /* 0x0000000000027941 */ /* 0x000fea0003800000 */
.L_x_14:
[----:B------:R-:W-:Y:S01]  /*a0f0*/  SHF.R.W.U32 R13, R13, 0x8, R13 ;  /* 0x000000080d0d7819 */ /* 0x000fe20000001e0d */
[----:B------:R-:W-:Y:S01]  /*a100*/  BSSY B2, `(.L_x_16) ;  /* 0x000001d000027945 */ /* 0x000fe20003800000 */
[----:B------:R-:W-:Y:S02]  /*a110*/  ISETP.GE.AND P2, PT, R38, UR6, PT ;  /* 0x0000000626007c0c */ /* 0x000fe4000bf46270 */
[----:B------:R-:W-:Y:S01]  /*a120*/  IADD3 R36, R35, 0x6, RZ ;  /* 0x0000000623247810 */ /* 0x000fe20007ffe0ff */
[----:B------:R-:W-:-:S05]  /*a130*/  IMAD.IADD R48, R48, 0x1, R13 ;  /* 0x0000000130307824 */ /* 0x000fca00078e020d */
        /* <DEDUP_REMOVED lines=25> */
.L_x_17:
[----:B------:R-:W-:Y:S05]  /*a2d0*/  BSYNC B2 ;  /* 0x0000000000027941 */ /* 0x000fea0003800000 */
.L_x_16:
[----:B------:R-:W-:Y:S01]  /*a2e0*/  LOP3.LUT R16, R16, R21, RZ, 0x3c, !PT ;  /* 0x0000001510107212 */ /* 0x000fe200078e3cff */
[----:B------:R-:W-:Y:S01]  /*a2f0*/  BSSY B2, `(.L_x_18) ;  /* 0x000001d000027945 */ /* 0x000fe20003800000 */
[----:B------:R-:W-:Y:S02]  /*a300*/  ISETP.GE.AND P0, PT, R36, UR6, PT ;  /* 0x0000000624007c0c */ /* 0x000fe4000bf06270 */
[----:B------:R-:W-:Y:S02]  /*a310*/  SHF.R.W.U32 R16, R16, 0x7, R16 ;  /* 0x0000000710107819 */ /* 0x000fe40000001e10 */
[----:B------:R-:W-:Y:S02]  /*a320*/  IADD3 R26, R35, 0x7, RZ ;  /* 0x00000007231a7810 */ /* 0x000fe40007ffe0ff */
[----:B--2---:R-:W-:Y:S01]  /*a330*/  LOP3.LUT R23, R16, R13, RZ, 0x3c, !PT ;  /* 0x0000000d10177212 */ /* 0x004fe200078e3cff */
[----:B------:R-:W-:Y:S05]  /*a340*/  @P3 BRA `(.L_x_19) ;  /* 0x0000017000003947 */ /* 0x000fea0003800000 */
[C---:B------:R-:W-:Y:S02]  /*a350*/  IADD3 R16, R34.reuse, 0x11, RZ ;  /* 0x0000001122107810 */ /* 0x040fe40007ffe0ff */
[----:B------:R-:W-:-:S02]  /*a360*/  IADD3 R10, R34, 0x10, RZ ;  /* 0x00000010220a7810 */ /* 0x000fc40007ffe0ff */
[----:B------:R-:W-:Y:S02]  /*a370*/  IADD3 R18, R34, 0x12, RZ ;  /* 0x0000001222127810 */ /* 0x000fe40007ffe0ff */
[----:B------:R-:W-:Y:S02]  /*a380*/  ISETP.GE.AND P4, PT, R16, UR8, PT ;  /* 0x0000000810007c0c */ /* 0x000fe4000bf86270 */
[----:B------:R-:W-:Y:S02]  /*a390*/  ISETP.GE.AND P3, PT, R10, UR8, PT ;  /* 0x000000080a007c0c */ /* 0x000fe4000bf66270 */
[----:B------:R-:W-:Y:S02]  /*a3a0*/  IADD3 R16, R34, 0x13, RZ ;  /* 0x0000001322107810 */ /* 0x000fe40007ffe0ff */
[----:B------:R-:W-:Y:S02]  /*a3b0*/  ISETP.GE.AND P5, PT, R18, UR8, PT ;  /* 0x0000000812007c0c */ /* 0x000fe4000bfa6270 */
[----:B------:R-:W-:-:S02]  /*a3c0*/  LOP3.LUT R10, R23, 0xff00, RZ, 0xc0, !PT ;  /* 0x0000ff00170a7812 */ /* 0x000fc400078ec0ff */
[C---:B------:R-:W-:Y:S02]  /*a3d0*/  LOP3.LUT R18, R23.reuse, 0xff0000, RZ, 0xc0, !PT ;  /* 0x00ff000017127812 */ /* 0x040fe400078ec0ff */
[----:B------:R-:W-:Y:S02]  /*a3e0*/  ISETP.GE.AND P6, PT, R16, UR8, PT ;  /* 0x0000000810007c0c */ /* 0x000fe4000bfc6270 */
[----:B------:R-:W-:Y:S02]  /*a3f0*/  LOP3.LUT R16, R10, 0x8000, RZ, 0x3c, !PT ;  /* 0x000080000a107812 */ /* 0x000fe400078e3cff */
[C---:B------:R-:W-:Y:S02]  /*a400*/  LOP3.LUT R22, R23.reuse, 0xff000000, RZ, 0xc0, !PT ;  /* 0xff00000017167812 */ /* 0x040fe400078ec0ff */
[----:B------:R-:W-:Y:S02]  /*a410*/  LOP3.LUT R18, R18, 0x800000, RZ, 0x3c, !PT ;  /* 0x0080000012127812 */ /* 0x000fe400078e3cff */
[----:B------:R-:W-:-:S02]  /*a420*/  LOP3.LUT R10, R23, 0xff, RZ, 0xc0, !PT ;  /* 0x000000ff170a7812 */ /* 0x000fc400078ec0ff */
[----:B------:R-:W-:Y:S02]  /*a430*/  LOP3.LUT R22, R22, 0x80000000, RZ, 0x3c, !PT ;  /* 0x8000000016167812 */ /* 0x000fe400078e3cff */
[----:B------:R-:W-:Y:S02]  /*a440*/  SEL R23, R16, 0x8000, !P4 ;  /* 0x0000800010177807 */ /* 0x000fe40006000000 */
[----:B------:R-:W-:Y:S02]  /*a450*/  SEL R18, R18, 0x800000, !P5 ;  /* 0x0080000012127807 */ /* 0x000fe40006800000 */
[----:B------:R-:W-:Y:S02]  /*a460*/  SEL R10, R10, RZ, !P3 ;  /* 0x000000ff0a0a7207 */ /* 0x000fe40005800000 */
[----:B------:R-:W-:Y:S02]  /*a470*/  SEL R22, R22, 0x80000000, !P6 ;  /* 0x8000000016167807 */ /* 0x000fe40007000000 */
[----:B------:R-:W-:-:S05]  /*a480*/  IADD3 R23, R18, R23, R10 ;  /* 0x0000001712177210 */ /* 0x000fca0007ffe00a */
[----:B------:R-:W-:-:S05]  /*a490*/  IMAD.IADD R22, R22, 0x1, R23 ;  /* 0x0000000116167824 */ /* 0x000fca00078e0217 */
[----:B------:R-:W-:-:S05]  /*a4a0*/  LOP3.LUT R23, R22, 0x80, RZ, 0x3c, !PT ;  /* 0x0000008016177812 */ /* 0x000fca00078e3cff */
[----:B------:R2:W-:Y:S02]  /*a4b0*/  STS [R20+0x10], R23 ;  /* 0x0000101714007388 */ /* 0x0005e40000000800 */
.L_x_19:
[----:B------:R-:W-:Y:S05]  /*a4c0*/  BSYNC B2 ;  /* 0x0000000000027941 */ /* 0x000fea0003800000 */
.L_x_18:
[----:B------:R-:W-:Y:S01]  /*a4d0*/  LOP3.LUT R15, R15, R37, RZ, 0x3c, !PT ;  /* 0x000000250f0f7212 */ /* 0x000fe200078e3cff */
[----:B------:R-:W-:Y:S01]  /*a4e0*/  BSSY B2, `(.L_x_20) ;  /* 0x000001d000027945 */ /* 0x000fe20003800000 */
[----:B------:R-:W-:Y:S02]  /*a4f0*/  ISETP.GE.AND P3, PT, R26, UR6, PT ;  /* 0x000000061a007c0c */ /* 0x000fe4000bf66270 */
[----:B------:R-:W-:Y:S02]  /*a500*/  SHF.R.W.U32 R15, R15, 0x7, R15 ;  /* 0x000000070f0f7819 */ /* 0x000fe40000001e0f */
[----:B--2---:R-:W-:Y:S02]  /*a510*/  IADD3 R23, R35, 0x8, RZ ;  /* 0x0000000823177810 */ /* 0x004fe40007ffe0ff */
[----:B------:R-:W-:Y:S01]  /*a520*/  LOP3.LUT R22, R15, R12, RZ, 0x3c, !PT ;  /* 0x0000000c0f167212 */ /* 0x000fe200078e3cff */
        /* <DEDUP_REMOVED lines=9> */
[----:B------:R-:W-:Y:S02]  /*a5c0*/  LOP3.LUT R16, R22, 0xff0000, RZ, 0xc0, !PT ;  /* 0x00ff000016107812 */ /* 0x000fe400078ec0ff */
[----:B------:R-:W-:Y:S02]  /*a5d0*/  ISETP.GE.AND P6, PT, R15, UR8, PT ;  /* 0x000000080f007c0c */ /* 0x000fe4000bfc6270 */
[----:B------:R-:W-:Y:S02]  /*a5e0*/  LOP3.LUT R15, R10, 0x8000, RZ, 0x3c, !PT ;  /* 0x000080000a0f7812 */ /* 0x000fe400078e3cff */
[----:B------:R-:W-:Y:S02]  /*a5f0*/  LOP3.LUT R18, R22, 0xff000000, RZ, 0xc0, !PT ;  /* 0xff00000016127812 */ /* 0x000fe400078ec0ff */
        /* <DEDUP_REMOVED lines=11> */
.L_x_21:
[----:B------:R-:W-:Y:S05]  /*a6b0*/  BSYNC B2 ;  /* 0x0000000000027941 */ /* 0x000fea0003800000 */
.L_x_20:
[----:B------:R-:W-:Y:S01]  /*a6c0*/  LOP3.LUT R17, R17, R48, RZ, 0x3c, !PT ;  /* 0x0000003011117212 */ /* 0x000fe200078e3cff */
[----:B------:R-:W-:Y:S01]  /*a6d0*/  BSSY B2, `(.L_x_22) ;  /* 0x000001d000027945 */ /* 0x000fe20003800000 */
[----:B------:R-:W-:Y:S02]  /*a6e0*/  ISETP.GE.AND P2, PT, R23, UR6, PT ;  /* 0x0000000617007c0c */ /* 0x000fe4000bf46270 */
[----:B------:R-:W-:Y:S02]  /*a6f0*/  SHF.R.W.U32 R10, R17, 0x7, R17 ;  /* 0x00000007110a7819 */ /* 0x000fe40000001e11 */
[----:B------:R-:W-:Y:S02]  /*a700*/  IADD3 R22, R35, 0x9, RZ ;  /* 0x0000000923167810 */ /* 0x000fe40007ffe0ff */
[----:B------:R-:W-:Y:S01]  /*a710*/  LOP3.LUT R18, R10, R19, RZ, 0x3c, !PT ;  /* 0x000000130a127212 */ /* 0x000fe200078e3cff */
[----:B------:R-:W-:Y:S05]  /*a720*/  @P0 BRA `(.L_x_23) ;  /* 0x0000017000000947 */ /* 0x000fea0003800000 */
[C---:B--2---:R-:W-:Y:S02]  /*a730*/  IADD3 R15, R34.reuse, 0x19, RZ ;  /* 0x00000019220f7810 */ /* 0x044fe40007ffe0ff */
        /* <DEDUP_REMOVED lines=22> */
.L_x_23:
[----:B------:R-:W-:Y:S05]  /*a8a0*/  BSYNC B2 ;  /* 0x0000000000027941 */ /* 0x000fea0003800000 */
.L_x_22:
[----:B------:R-:W-:Y:S01]  /*a8b0*/  LOP3.LUT R14, R14, R27, RZ, 0x3c, !PT ;  /* 0x0000001b0e0e7212 */ /* 0x000fe200078e3cff */
[----:B------:R-:W-:Y:S01]  /*a8c0*/  BSSY B2, `(.L_x_24) ;  /* 0x000001d000027945 */ /* 0x000fe20003800000 */
[----:B------:R-:W-:Y:S02]  /*a8d0*/  ISETP.GE.AND P0, PT, R22, UR6, PT ;  /* 0x0000000616007c0c */ /* 0x000fe4000bf06270 */
[----:B------:R-:W-:Y:S02]  /*a8e0*/  SHF.R.W.U32 R14, R14, 0x7, R14 ;  /* 0x000000070e0e7819 */ /* 0x000fe40000001e0e */
[----:B------:R-:W-:Y:S02]  /*a8f0*/  IADD3 R22, R35, 0xa, RZ ;  /* 0x0000000a23167810 */ /* 0x000fe40007ffe0ff */
[----:B------:R-:W-:Y:S01]  /*a900*/  LOP3.LUT R18, R14, R11, RZ, 0x3c, !PT ;  /* 0x0000000b0e127212 */ /* 0x000fe200078e3cff */
[----:B------:R-:W-:Y:S05]  /*a910*/  @P3 BRA `(.L_x_25) ;  /* 0x0000017000003947 */ /* 0x000fea0003800000 */
[C---:B------:R-:W-:Y:S02]  /*a920*/  IADD3 R14, R34.reuse, 0x1d, RZ ;  /* 0x0000001d220e7810 */ /* 0x040fe40007ffe0ff */
[----:B------:R-:W-:-:S02]  /*a930*/  IADD3 R10, R34, 0x1c, RZ ;  /* 0x0000001c220a7810 */ /* 0x000fc40007ffe0ff */
[----:B--2---:R-:W-:Y:S02]  /*a940*/  IADD3 R15, R34, 0x1e, RZ ;  /* 0x0000001e220f7810 */ /* 0x004fe40007ffe0ff */
        /* <DEDUP_REMOVED lines=20> */
.L_x_25:
[----:B------:R-:W-:Y:S05]  /*aa90*/  BSYNC B2 ;  /* 0x0000000000027941 */ /* 0x000fea0003800000 */
.L_x_24:
[----:B------:R-:W-:Y:S01]  /*aaa0*/  BSSY B2, `(.L_x_26) ;  /* 0x000001c000027945 */ /* 0x000fe20003800000 */
[----:B------:R-:W-:Y:S02]  /*aab0*/  ISETP.GE.AND P3, PT, R22, UR6, PT ;  /* 0x0000000616007c0c */ /* 0x000fe4000bf66270 */
[----:B------:R-:W-:Y:S02]  /*aac0*/  IADD3 R18, R35, 0xb, RZ ;  /* 0x0000000b23127810 */ /* 0x000fe40007ffe0ff */
[----:B------:R-:W-:Y:S01]  /*aad0*/  LOP3.LUT R24, R24, R27, RZ, 0x3c, !PT ;  /* 0x0000001b18187212 */ /* 0x000fe200078e3cff */
[----:B------:R-:W-:Y:S05]  /*aae0*/  @P2 BRA `(.L_x_27) ;  /* 0x0000017000002947 */ /* 0x000fea0003800000 */
[C---:B------:R-:W-:Y:S02]  /*aaf0*/  IADD3 R14, R34.reuse, 0x21, RZ ;  /* 0x00000021220e7810 */ /* 0x040fe40007ffe0ff */
[C---:B------:R-:W-:Y:S02]  /*ab00*/  IADD3 R10, R34.reuse, 0x20, RZ ;  /* 0x00000020220a7810 */ /* 0x040fe40007ffe0ff */
[----:B--2---:R-:W-:-:S02]  /*ab10*/  IADD3 R15, R34, 0x22, RZ ;  /* 0x00000022220f7810 */ /* 0x004fc40007ffe0ff */
[----:B------:R-:W-:Y:S02]  /*ab20*/  ISETP.GE.AND P4, PT, R14, UR8, PT ;  /* 0x000000080e007c0c */ /* 0x000fe4000bf86270 */
[----:B------:R-:W-:Y:S02]  /*ab30*/  ISETP.GE.AND P2, PT, R10, UR8, PT ;  /* 0x000000080a007c0c */ /* 0x000fe4000bf46270 */
[----:B------:R-:W-:Y:S02]  /*ab40*/  IADD3 R14, R34, 0x23, RZ ;  /* 0x00000023220e7810 */ /* 0x000fe40007ffe0ff */
[----:B------:R-:W-:Y:S02]  /*ab50*/  ISETP.GE.AND P5, PT, R15, UR8, PT ;  /* 0x000000080f007c0c */ /* 0x000fe4000bfa6270 */
[C---:B------:R-:W-:Y:S02]  /*ab60*/  LOP3.LUT R10, R24.reuse, 0xff00, RZ, 0xc0, !PT ;  /* 0x0000ff00180a7812 */ /* 0x040fe400078ec0ff */
[----:B------:R-:W-:-:S02]  /*ab70*/  LOP3.LUT R15, R24, 0xff0000, RZ, 0xc0, !PT ;  /* 0x00ff0000180f7812 */ /* 0x000fc400078ec0ff */
[----:B------:R-:W-:Y:S02]  /*ab80*/  ISETP.GE.AND P6, PT, R14, UR8, PT ;  /* 0x000000080e007c0c */ /* 0x000fe4000bfc6270 */
[----:B------:R-:W-:Y:S02]  /*ab90*/  LOP3.LUT R14, R10, 0x8000, RZ, 0x3c, !PT ;  /* 0x000080000a0e7812 */ /* 0x000fe400078e3cff */
[C---:B------:R-:W-:Y:S02]  /*aba0*/  LOP3.LUT R17, R24.reuse, 0xff000000, RZ, 0xc0, !PT ;  /* 0xff00000018117812 */ /* 0x040fe400078ec0ff */
[----:B------:R-:W-:Y:S02]  /*abb0*/  LOP3.LUT R16, R15, 0x800000, RZ, 0x3c, !PT ;  /* 0x008000000f107812 */ /* 0x000fe400078e3cff */
[----:B------:R-:W-:Y:S02]  /*abc0*/  LOP3.LUT R10, R24, 0xff, RZ, 0xc0, !PT ;  /* 0x000000ff180a7812 */ /* 0x000fe400078ec0ff */
[----:B------:R-:W-:-:S02]  /*abd0*/  LOP3.LUT R17, R17, 0x80000000, RZ, 0x3c, !PT ;  /* 0x8000000011117812 */ /* 0x000fc400078e3cff */
        /* <DEDUP_REMOVED lines=8> */
.L_x_27:
[----:B------:R-:W-:Y:S05]  /*ac60*/  BSYNC B2 ;  /* 0x0000000000027941 */ /* 0x000fea0003800000 */
.L_x_26:
        /* <DEDUP_REMOVED lines=16> */
[----:B------:R-:W-:Y:S02]  /*ad70*/  LOP3.LUT R17, R21, 0xff000000, RZ, 0xc0, !PT ;  /* 0xff00000015117812 */ /* 0x000fe400078ec0ff */
        /* <DEDUP_REMOVED lines=11> */
.L_x_29:
[----:B------:R-:W-:Y:S05]  /*ae30*/  BSYNC B2 ;  /* 0x0000000000027941 */ /* 0x000fea0003800000 */
.L_x_28:
[----:B------:R-:W-:Y:S01]  /*ae40*/  BSSY B2, `(.L_x_30) ;  /* 0x000001c000027945 */ /* 0x000fe20003800000 */
[----:B------:R-:W-:Y:S02]  /*ae50*/  ISETP.GE.AND P0, PT, R18, UR6, PT ;  /* 0x0000000612007c0c */ /* 0x000fe4000bf06270 */
[----:B------:R-:W-:Y:S02]  /*ae60*/  IADD3 R17, R35, 0xd, RZ ;  /* 0x0000000d23117810 */ /* 0x000fe40007ffe0ff */
[----:B------:R-:W-:Y:S01]  /*ae70*/  LOP3.LUT R37, R4, R37, RZ, 0x3c, !PT ;  /* 0x0000002504257212 */ /* 0x000fe200078e3cff */
[----:B------:R-:W-:Y:S05]  /*ae80*/  @P3 BRA `(.L_x_31) ;  /* 0x0000017000003947 */ /* 0x000fea0003800000 */
[C---:B------:R-:W-:Y:S02]  /*ae90*/  IADD3 R10, R34.reuse, 0x29, RZ ;  /* 0x00000029220a7810 */ /* 0x040fe40007ffe0ff */
[C---:B------:R-:W-:Y:S02]  /*aea0*/  IADD3 R4, R34.reuse, 0x28, RZ ;  /* 0x0000002822047810 */ /* 0x040fe40007ffe0ff */
[----:B------:R-:W-:-:S02]  /*aeb0*/  IADD3 R14, R34, 0x2a, RZ ;  /* 0x0000002a220e7810 */ /* 0x000fc40007ffe0ff */
[----:B------:R-:W-:Y:S02]  /*aec0*/  ISETP.GE.AND P4, PT, R10, UR8, PT ;  /* 0x000000080a007c0c */ /* 0x000fe4000bf86270 */
[----:B------:R-:W-:Y:S02]  /*aed0*/  ISETP.GE.AND P3, PT, R4, UR8, PT ;  /* 0x0000000804007c0c */ /* 0x000fe4000bf66270 */
[----:B------:R-:W-:Y:S02]  /*aee0*/  IADD3 R10, R34, 0x2b, RZ ;  /* 0x0000002b220a7810 */ /* 0x000fe40007ffe0ff */
[----:B------:R-:W-:Y:S02]  /*aef0*/  ISETP.GE.AND P5, PT, R14, UR8, PT ;  /* 0x000000080e007c0c */ /* 0x000fe4000bfa6270 */
[C---:B------:R-:W-:Y:S02]  /*af00*/  LOP3.LUT R4, R37.reuse, 0xff00, RZ, 0xc0, !PT ;  /* 0x0000ff0025047812 */ /* 0x040fe400078ec0ff */
[----:B------:R-:W-:-:S02]  /*af10*/  LOP3.LUT R14, R37, 0xff0000, RZ, 0xc0, !PT ;  /* 0x00ff0000250e7812 */ /* 0x000fc400078ec0ff */
[----:B------:R-:W-:Y:S02]  /*af20*/  ISETP.GE.AND P6, PT, R10, UR8, PT ;  /* 0x000000080a007c0c */ /* 0x000fe4000bfc6270 */
[C---:B--2---:R-:W-:Y:S02]  /*af30*/  LOP3.LUT R15, R37.reuse, 0xff000000, RZ, 0xc0, !PT ;  /* 0xff000000250f7812 */ /* 0x044fe400078ec0ff */
        /* <DEDUP_REMOVED lines=12> */
.L_x_31:
[----:B------:R-:W-:Y:S05]  /*b000*/  BSYNC B2 ;  /* 0x0000000000027941 */ /* 0x000fea0003800000 */
.L_x_30:
[----:B------:R-:W-:Y:S01]  /*b010*/  BSSY B2, `(.L_x_32) ;  /* 0x000001c000027945 */ /* 0x000fe20003800000 */
[----:B------:R-:W-:Y:S02]  /*b020*/  ISETP.GE.AND P3, PT, R17, UR6, PT ;  /* 0x0000000611007c0c */ /* 0x000fe4000bf66270 */
[----:B--2---:R-:W-:Y:S02]  /*b030*/  IADD3 R15, R35, 0xe, RZ ;  /* 0x0000000e230f7810 */ /* 0x004fe40007ffe0ff */
        /* <DEDUP_REMOVED lines=25> */
.L_x_33:
[----:B------:R-:W-:Y:S05]  /*b1d0*/  BSYNC B2 ;  /* 0x0000000000027941 */ /* 0x000fea0003800000 */
.L_x_32:
[----:B------:R-:W-:Y:S01]  /*b1e0*/  BSSY B2, `(.L_x_34) ;  /* 0x000001c000027945 */ /* 0x000fe20003800000 */
[----:B------:R-:W-:Y:S02]  /*b1f0*/  ISETP.GE.AND P2, PT, R15, UR6, PT ;  /* 0x000000060f007c0c */ /* 0x000fe4000bf46270 */
[----:B------:R-:W-:Y:S02]  /*b200*/  IADD3 R35, R35, 0xf, RZ ;  /* 0x0000000f23237810 */ /* 0x000fe40007ffe0ff */
[----:B------:R-:W-:Y:S01]  /*b210*/  LOP3.LUT R13, R6, R13, RZ, 0x3c, !PT ;  /* 0x0000000d060d7212 */ /* 0x000fe200078e3cff */
[----:B------:R-:W-:Y:S05]  /*b220*/  @P0 BRA `(.L_x_35) ;  /* 0x0000017000000947 */ /* 0x000fea0003800000 */
[C---:B--2---:R-:W-:Y:S02]  /*b230*/  IADD3 R5, R34.reuse, 0x31, RZ ;  /* 0x0000003122057810 */ /* 0x044fe40007ffe0ff */
        /* <DEDUP_REMOVED lines=22> */
.L_x_35:
[----:B------:R-:W-:Y:S05]  /*b3a0*/  BSYNC B2 ;  /* 0x0000000000027941 */ /* 0x000fea0003800000 */
.L_x_34:
[----:B------:R-:W-:Y:S01]  /*b3b0*/  BSSY B2, `(.L_x_36) ;  /* 0x000001c000027945 */ /* 0x000fe20003800000 */
[----:B------:R-:W-:Y:S02]  /*b3c0*/  ISETP.GE.AND P0, PT, R35, UR6, PT ;  /* 0x0000000623007c0c */ /* 0x000fe4000bf06270 */
[----:B------:R-:W-:Y:S02]  /*b3d0*/  LOP3.LUT R8, R8, R19, RZ, 0x3c, !PT ;  /* 0x0000001308087212 */ /* 0x000fe400078e3cff */
        /* <DEDUP_REMOVED lines=25> */
.L_x_37:
[----:B------:R-:W-:Y:S05]  /*b570*/  BSYNC B2 ;  /* 0x0000000000027941 */ /* 0x000fea0003800000 */
.L_x_36:
[----:B------:R-:W-:Y:S01]  /*b580*/  BSSY B2, `(.L_x_38) ;  /* 0x0000019000027945 */ /* 0x000fe20003800000 */
[----:B------:R-:W-:Y:S05]  /*b590*/  @P2 BRA `(.L_x_39) ;  /* 0x0000017000002947 */ /* 0x000fea0003800000 */
[C---:B--2---:R-:W-:Y:S02]  /*b5a0*/  IADD3 R5, R34.reuse, 0x39, RZ ;  /* 0x0000003922057810 */ /* 0x044fe40007ffe0ff */
        /* <DEDUP_REMOVED lines=22> */
.L_x_39:
[----:B------:R-:W-:Y:S05]  /*b710*/  BSYNC B2 ;  /* 0x0000000000027941 */ /* 0x000fea0003800000 */
.L_x_38:
[----:B------:R-:W-:Y:S01]  /*b720*/  LOP3.LUT R9, R9, R11, RZ, 0x3c, !PT ;  /* 0x0000000b09097212 */ /* 0x000fe200078e3cff */
[----:B------:R-:W-:Y:S05]  /*b730*/  @P0 BRA `(.L_x_9) ;  /* 0x0000017000000947 */ /* 0x000fea0003800000 */
[C---:B------:R-:W-:Y:S02]  /*b740*/  IADD3 R4, R34.reuse, 0x3c, RZ ;  /* 0x0000003c22047810 */ /* 0x040fe40007ffe0ff */
[C---:B------:R-:W-:Y:S02]  /*b750*/  IADD3 R6, R34.reuse, 0x3e, RZ ;  /* 0x0000003e22067810 */ /* 0x040fe40007ffe0ff */
[----:B--2---:R-:W-:Y:S02]  /*b760*/  IADD3 R5, R34, 0x3d, RZ ;  /* 0x0000003d22057810 */ /* 0x004fe40007ffe0ff */
[----:B------:R-:W-:Y:S02]  /*b770*/  ISETP.GE.AND P0, PT, R4, UR8, PT ;  /* 0x0000000804007c0c */ /* 0x000fe4000bf06270 */
[----:B------:R-:W-:Y:S02]  /*b780*/  ISETP.GE.AND P3, PT, R6, UR8, PT ;  /* 0x0000000806007c0c */ /* 0x000fe4000bf66270 */
[----:B------:R-:W-:-:S02]  /*b790*/  LOP3.LUT R4, R9, 0xff00, RZ, 0xc0, !PT ;  /* 0x0000ff0009047812 */ /* 0x000fc400078ec0ff */
[----:B------:R-:W-:Y:S02]  /*b7a0*/  LOP3.LUT R6, R9, 0xff0000, RZ, 0xc0, !PT ;  /* 0x00ff000009067812 */ /* 0x000fe400078ec0ff */
[----:B------:R-:W-:Y:S02]  /*b7b0*/  ISETP.GE.AND P2, PT, R5, UR8, PT ;  /* 0x0000000805007c0c */ /* 0x000fe4000bf46270 */
[----:B------:R-:W-:Y:S02]  /*b7c0*/  LOP3.LUT R5, R4, 0x8000, RZ, 0x3c, !PT ;  /* 0x0000800004057812 */ /* 0x000fe400078e3cff */
[----:B------:R-:W-:Y:S02]  /*b7d0*/  IADD3 R34, R34, 0x3f, RZ ;  /* 0x0000003f22227810 */ /* 0x000fe40007ffe0ff */
[----:B------:R-:W-:Y:S02]  /*b7e0*/  LOP3.LUT R7, R9, 0xff000000, RZ, 0xc0, !PT ;  /* 0xff00000009077812 */ /* 0x000fe400078ec0ff */
[----:B------:R-:W-:-:S02]  /*b7f0*/  LOP3.LUT R6, R6, 0x800000, RZ, 0x3c, !PT ;  /* 0x0080000006067812 */ /* 0x000fc400078e3cff */
[----:B------:R-:W-:Y:S02]  /*b800*/  LOP3.LUT R4, R9, 0xff, RZ, 0xc0, !PT ;  /* 0x000000ff09047812 */ /* 0x000fe400078ec0ff */
[----:B------:R-:W-:Y:S02]  /*b810*/  ISETP.GE.AND P4, PT, R34, UR8, PT ;  /* 0x0000000822007c0c */ /* 0x000fe4000bf86270 */
        /* <DEDUP_REMOVED lines=9> */
.L_x_9:
[----:B------:R-:W-:Y:S05]  /*b8b0*/  BSYNC B0 ;  /* 0x0000000000007941 */ /* 0x000fea0003800000 */
.L_x_8:
[----:B--2---:R-:W-:-:S04]  /*b8c0*/  IMAD.MOV.U32 R5, RZ, RZ, c[0x0][0x0] ;  /* 0x00000000ff057624 */ /* 0x004fc800078e00ff */
[----:B------:R-:W-:-:S05]  /*b8d0*/  IMAD R32, R5, c[0x0][0x4], R32 ;  /* 0x0000010005207a24 */ /* 0x000fca00078e0220 */
[----:B------:R-:W-:-:S13]  /*b8e0*/  ISETP.GE.AND P0, PT, R32, UR9, PT ;  /* 0x0000000920007c0c */ /* 0x000fda000bf06270 */
[----:B------:R-:W-:Y:S01]  /*b8f0*/  @P0 CALL.REL.NOINC `(.L_x_7) ;  /* 0x0000001000000944 */ /* 0x000fe20003c00000 */
[----:B------:R-:W-:Y:S05]  /*b900*/  BRA `(.L_x_40) ;  /* 0xffffb5e000007947 */ /* 0x000fea000383ffff */
.L_x_7:
[----:B------:R-:W-:Y:S05]  /*b910*/  BSYNC B1 ;  /* 0x0000000000017941 */ /* 0x000fea0003800000 */
.L_x_6:
[----:B------:R-:W-:Y:S01]  /*b920*/  IMAD R30, R3, c[0x0][0x0], R0 ;  /* 0x00000000031e7a24 */ /* 0x000fe200078e0200 */
[----:B------:R-:W-:Y:S04]  /*b930*/  BSSY B0, `(.L_x_41) ;  /* 0x000039a000007945 */ /* 0x000fe80003800000 */
[----:B------:R-:W-:-:S13]  /*b940*/  ISETP.GE.AND P0, PT, R30, UR6, PT ;  /* 0x000000061e007c0c */ /* 0x000fda000bf06270 */
[----:B------:R-:W-:Y:S05]  /*b950*/  @P0 BRA `(.L_x_42) ;  /* 0x0000397000000947 */ /* 0x000fea0003800000 */
[----:B------:R-:W2:Y:S04]  /*b960*/  LDS.64 R32, [0x1d8] ;  /* 0x0001d800ff207984 */ /* 0x000ea80000000a00 */
[----:B------:R-:W3:Y:S04]  /*b970*/  LDS.64 R34, [0x1f0] ;  /* 0x0001f000ff227984 */ /* 0x000ee80000000a00 */
[----:B------:R-:W4:Y:S02]  /*b980*/  LDS.128 R4, [0x1e0] ;  /* 0x0001e000ff047984 */ /* 0x000f240000000c00 */
.L_x_43:
[----:B0-----:R-:W5:Y:S01]  /*b990*/  LDS.128 R8, [0x1f0] ;  /* 0x0001f000ff087984 */ /* 0x001f620000000c00 */
[----:B------:R-:W-:-:S03]  /*b9a0*/  IMAD.SHL.U32 R26, R30, 0x4, RZ ;  /* 0x000000041e1a7824 */ /* 0x000fc600078e00ff */
[----:B------:R-:W0:Y:S02]  /*b9b0*/  LDS.128 R12, [0x200] ;  /* 0x00020000ff0c7984 */ /* 0x000e240000000c00 */
[C---:B-1----:R-:W-:Y:S02]  /*b9c0*/  IADD3 R20, R26.reuse, 0x1, RZ ;  /* 0x000000011a147810 */ /* 0x042fe40007ffe0ff */
[----:B------:R-:W1:Y:S01]  /*b9d0*/  LDS.128 R16, [0x210] ;  /* 0x00021000ff107984 */ /* 0x000e620000000c00 */
[----:B------:R-:W-:Y:S02]  /*b9e0*/  IADD3 R21, R26, 0x2, RZ ;  /* 0x000000021a157810 */ /* 0x000fe40007ffe0ff */
[----:B------:R-:W-:Y:S01]  /*b9f0*/  ISETP.GE.AND P2, PT, R20, UR8, PT ;  /* 0x0000000814007c0c */ /* 0x000fe2000bf46270 */
[----:B------:R-:W-:Y:S01]  /*ba00*/  LDS.64 R24, [0x230] ;  /* 0x00023000ff187984 */ /* 0x000fe20000000a00 */
[----:B------:R-:W-:Y:S02]  /*ba10*/  ISETP.GE.AND P3, PT, R21, UR8, PT ;  /* 0x0000000815007c0c */ /* 0x000fe4000bf66270 */
[----:B------:R-:W-:Y:S01]  /*ba20*/  ISETP.GE.AND P0, PT, R26, UR8, PT ;  /* 0x000000081a007c0c */ /* 0x000fe2000bf06270 */
[----:B------:R-:W4:Y:S02]  /*ba30*/  LDS.128 R20, [0x220] ;  /* 0x00022000ff147984 */ /* 0x000f240000000c00 */
[----:B--2-45:R-:W-:-:S02]  /*ba40*/  IADD3 R38, R6, R32, R10 ;  /* 0x0000002006267210 */ /* 0x034fc40007ffe00a */
[----:B------:R-:W-:Y:S02]  /*ba50*/  IADD3 R32, R26, UR4, RZ ;  /* 0x000000041a207c10 */ /* 0x000fe4000fffe0ff */
[----:B0-----:R-:W-:Y:S02]  /*ba60*/  IADD3 R27, R7, R33, R12 ;  /* 0x00000021071b7210 */ /* 0x001fe40007ffe00c */
[----:B---3--:R-:W-:Y:S02]  /*ba70*/  IADD3 R39, R34, R4, R14 ;  /* 0x0000000422277210 */ /* 0x008fe40007ffe00e */
[----:B------:R-:W-:Y:S02]  /*ba80*/  LEA.HI.SX32 R37, R32, 0x3110, 0x1e ;  /* 0x0000311020257811 */ /* 0x000fe400078ff2ff */
[----:B------:R-:W-:Y:S02]  /*ba90*/  SHF.R.W.U32 R42, R27, 0x10, R27 ;  /* 0x000000101b2a7819 */ /* 0x000fe40000001e1b */
[----:B-1----:R-:W-:-:S02]  /*baa0*/  IADD3 R33, R35, R5, R16 ;  /* 0x0000000523217210 */ /* 0x002fc40007ffe010 */
[----:B------:R-:W-:Y:S02]  /*bab0*/  LOP3.LUT R44, R39, R28, RZ, 0x3c, !PT ;  /* 0x0000001c272c7212 */ /* 0x000fe400078e3cff */
[----:B------:R-:W-:Y:S02]  /*bac0*/  LOP3.LUT R37, R38, R37, RZ, 0x3c, !PT ;  /* 0x0000002526257212 */ /* 0x000fe400078e3cff */
[----:B------:R-:W-:Y:S02]  /*bad0*/  IADD3 R4, R42, -0x4498517b, RZ ;  /* 0xbb67ae852a047810 */ /* 0x000fe40007ffe0ff */
[----:B------:R-:W-:Y:S02]  /*bae0*/  LOP3.LUT R46, R33, 0xa, RZ, 0x3c, !PT ;  /* 0x0000000a212e7812 */ /* 0x000fe400078e3cff */
[----:B------:R-:W-:Y:S02]  /*baf0*/  SHF.R.W.U32 R44, R44, 0x10, R44 ;  /* 0x000000102c2c7819 */ /* 0x000fe40000001e2c */
[----:B------:R-:W-:-:S02]  /*bb00*/  SHF.R.W.U32 R41, R37, 0x10, R37 ;  /* 0x0000001025297819 */ /* 0x000fc40000001e25 */
[----:B------:R-:W-:Y:S02]  /*bb10*/  LOP3.LUT R7, R7, R4, RZ, 0x3c, !PT ;  /* 0x0000000407077212 */ /* 0x000fe400078e3cff */
[----:B------:R-:W-:Y:S02]  /*bb20*/  SHF.R.W.U32 R46, R46, 0x10, R46 ;  /* 0x000000102e2e7819 */ /* 0x000fe40000001e2e */
[----:B------:R-:W-:Y:S02]  /*bb30*/  IADD3 R37, R44, 0x3c6ef372, RZ ;  /* 0x3c6ef3722c257810 */ /* 0x000fe40007ffe0ff */
[----:B------:R-:W-:Y:S02]  /*bb40*/  IADD3 R5, R41, 0x6a09e667, RZ ;  /* 0x6a09e66729057810 */ /* 0x000fe40007ffe0ff */
[----:B------:R-:W-:Y:S02]  /*bb50*/  SHF.R.W.U32 R36, R7, 0xc, R7 ;  /* 0x0000000c07247819 */ /* 0x000fe40000001e07 */
[----:B------:R-:W-:-:S02]  /*bb60*/  IADD3 R32, R46, -0x5ab00ac6, RZ ;  /* 0xa54ff53a2e207810 */ /* 0x000fc40007ffe0ff */
[----:B------:R-:W-:Y:S02]  /*bb70*/  LOP3.LUT R34, R34, R37, RZ, 0x3c, !PT ;  /* 0x0000002522227212 */ /* 0x000fe400078e3cff */
[----:B------:R-:W-:Y:S02]  /*bb80*/  LOP3.LUT R6, R6, R5, RZ, 0x3c, !PT ;  /* 0x0000000506067212 */ /* 0x000fe400078e3cff */
[----:B------:R-:W-:Y:S02]  /*bb90*/  IADD3 R27, R36, R27, R13 ;  /* 0x0000001b241b7210 */ /* 0x000fe40007ffe00d */
[----:B------:R-:W-:Y:S02]  /*bba0*/  LOP3.LUT R7, R35, R32, RZ, 0x3c, !PT ;  /* 0x0000002023077212 */ /* 0x000fe400078e3cff */
[----:B------:R-:W-:Y:S02]  /*bbb0*/  SHF.R.W.U32 R34, R34, 0xc, R34 ;  /* 0x0000000c22227819 */ /* 0x000fe40000001e22 */
[----:B------:R-:W-:-:S02]  /*bbc0*/  SHF.R.W.U32 R40, R6, 0xc, R6 ;  /* 0x0000000c06287819 */ /* 0x000fc40000001e06 */
[----:B------:R-:W-:Y:S02]  /*bbd0*/  LOP3.LUT R6, R42, R27, RZ, 0x3c, !PT ;  /* 0x0000001b2a067212 */ /* 0x000fe400078e3cff */
[----:B------:R-:W-:Y:S02]  /*bbe0*/  SHF.R.W.U32 R42, R7, 0xc, R7 ;  /* 0x0000000c072a7819 */ /* 0x000fe40000001e07 */
[----:B------:R-:W-:Y:S02]  /*bbf0*/  IADD3 R7, R34, R39, R15 ;  /* 0x0000002722077210 */ /* 0x000fe40007ffe00f */
[----:B------:R-:W-:Y:S02]  /*bc00*/  SHF.R.W.U32 R6, R6, 0x8, R6 ;  /* 0x0000000806067819 */ /* 0x000fe40000001e06 */
[----:B------:R-:W-:Y:S02]  /*bc10*/  IADD3 R38, R40, R38, R11 ;  /* 0x0000002628267210 */ /* 0x000fe40007ffe00b */
[----:B------:R-:W-:Y:S01]  /*bc20*/  IADD3 R33, R42, R33, R17 ;  /* 0x000000212a217210 */ /* 0x000fe20007ffe011 */
[----:B------:R-:W-:Y:S01]  /*bc30*/  IMAD.IADD R4, R4, 0x1, R6 ;  /* 0x0000000104047824 */ /* 0x000fe200078e0206 */
[----:B------:R-:W-:-:S02]  /*bc40*/  LOP3.LUT R35, R44, R7, RZ, 0x3c, !PT ;  /* 0x000000072c237212 */ /* 0x000fc400078e3cff */
[----:B------:R-:W-:Y:S02]  /*bc50*/  LOP3.LUT R39, R41, R38, RZ, 0x3c, !PT ;  /* 0x0000002629277212 */ /* 0x000fe400078e3cff */
        /* <DEDUP_REMOVED lines=8> */
[----:B------:R-:W-:Y:S01]  /*bce0*/  LOP3.LUT R34, R34, R37, RZ, 0x3c, !PT ;  /* 0x0000002522227212 */ /* 0x000fe200078e3cff */
[----:B------:R-:W-:Y:S01]  /*bcf0*/  IMAD.IADD R43, R32, 0x1, R47 ;  /* 0x00000001202b7824 */ /* 0x000fe200078e022f */
[----:B------:R-:W-:Y:S02]  /*bd00*/  IADD3 R32, R41, R38, R18 ;  /* 0x0000002629207210 */ /* 0x000fe40007ffe012 */
[----:B------:R-:W-:Y:S02]  /*bd10*/  LOP3.LUT R40, R40, R5, RZ, 0x3c, !PT ;  /* 0x0000000528287212 */ /* 0x000fe400078e3cff */
[----:B------:R-:W-:Y:S02]  /*bd20*/  LOP3.LUT R42, R42, R43, RZ, 0x3c, !PT ;  /* 0x0000002b2a2a7212 */ /* 0x000fe400078e3cff */
[----:B------:R-:W-:Y:S02]  /*bd30*/  SHF.R.W.U32 R44, R34, 0x7, R34 ;  /* 0x00000007222c7819 */ /* 0x000fe40000001e22 */
[----:B------:R-:W-:-:S02]  /*bd40*/  LOP3.LUT R47, R32, R47, RZ, 0x3c, !PT ;  /* 0x0000002f202f7212 */ /* 0x000fc400078e3cff */
[----:B------:R-:W-:Y:S02]  /*bd50*/  SHF.R.W.U32 R45, R40, 0x7, R40 ;  /* 0x00000007282d7819 */ /* 0x000fe40000001e28 */
        /* <DEDUP_REMOVED lines=64> */
[----:B------:R-:W-:Y:S01]  /*c160*/  IADD3 R26, R26, 0x3, RZ ;  /* 0x000000031a1a7810 */ /* 0x000fe20007ffe0ff */
[----:B------:R-:W-:Y:S01]  /*c170*/  IMAD.IADD R6, R35, 0x1, R40 ;  /* 0x0000000123067824 */ /* 0x000fe200078e0228 */
        /* <DEDUP_REMOVED lines=8> */
[----:B------:R-:W-:Y:S02]  /*c200*/  IADD3 R4, R35, R39, R10 ;  /* 0x0000002723047210 */ /* 0x000fe40007ffe00a */
[----:B------:R-:W-:Y:S02]  /*c210*/  SHF.R.W.U32 R5, R5, 0x8, R5 ;  /* 0x0000000805057819 */ /* 0x000fe40000001e05 */
[----:B------:R-:W-:-:S02]  /*c220*/  IADD3 R39, R44, R37, R16 ;  /* 0x000000252c277210 */ /* 0x000fc40007ffe010 */
[----:B------:R-:W-:Y:S01]  /*c230*/  IADD3 R38, R43, R38, R23 ;  /* 0x000000262b267210 */ /* 0x000fe20007ffe017 */
[----:B------:R-:W-:Y:S01]  /*c240*/  IMAD.IADD R32, R32, 0x1, R5 ;  /* 0x0000000120207824 */ /* 0x000fe200078e0205 */
[----:B------:R-:W-:Y:S02]  /*c250*/  LOP3.LUT R36, R36, R4, RZ, 0x3c, !PT ;  /* 0x0000000424247212 */ /* 0x000fe400078e3cff */
[----:B------:R-:W-:Y:S02]  /*c260*/  LOP3.LUT R34, R34, R39, RZ, 0x3c, !PT ;  /* 0x0000002722227212 */ /* 0x000fe400078e3cff */
[----:B------:R-:W-:Y:S02]  /*c270*/  LOP3.LUT R27, R40, R38, RZ, 0x3c, !PT ;  /* 0x00000026281b7212 */ /* 0x000fe400078e3cff */
[----:B------:R-:W-:Y:S02]  /*c280*/  SHF.R.W.U32 R36, R36, 0x8, R36 ;  /* 0x0000000824247819 */ /* 0x000fe40000001e24 */
[----:B------:R-:W-:-:S02]  /*c290*/  SHF.R.W.U32 R37, R34, 0x8, R34 ;  /* 0x0000000822257819 */ /* 0x000fc40000001e22 */
[----:B------:R-:W-:Y:S01]  /*c2a0*/  LOP3.LUT R40, R41, R32, RZ, 0x3c, !PT ;  /* 0x0000002029287212 */ /* 0x000fe200078e3cff */
[----:B------:R-:W-:Y:S01]  /*c2b0*/  IMAD.IADD R46, R33, 0x1, R36 ;  /* 0x00000001212e7824 */ /* 0x000fe200078e0224 */
[----:B------:R-:W-:Y:S01]  /*c2c0*/  SHF.R.W.U32 R41, R27, 0x8, R27 ;  /* 0x000000081b297819 */ /* 0x000fe20000001e1b */
[----:B------:R-:W-:Y:S01]  /*c2d0*/  IMAD.IADD R27, R42, 0x1, R37 ;  /* 0x000000012a1b7824 */ /* 0x000fe200078e0225 */
[----:B------:R-:W-:Y:S02]  /*c2e0*/  SHF.R.W.U32 R40, R40, 0x7, R40 ;  /* 0x0000000728287819 */ /* 0x000fe40000001e28 */
[----:B------:R-:W-:Y:S01]  /*c2f0*/  LOP3.LUT R35, R35, R46, RZ, 0x3c, !PT ;  /* 0x0000002e23237212 */ /* 0x000fe200078e3cff */
[----:B------:R-:W-:Y:S01]  /*c300*/  IMAD.IADD R42, R6, 0x1, R41 ;  /* 0x00000001062a7824 */ /* 0x000fe200078e0229 */
[----:B------:R-:W-:Y:S02]  /*c310*/  LOP3.LUT R33, R44, R27, RZ, 0x3c, !PT ;  /* 0x0000001b2c217212 */ /* 0x000fe400078e3cff */
[----:B------:R-:W-:-:S02]  /*c320*/  IADD3 R6, R40, R39, R11 ;  /* 0x0000002728067210 */ /* 0x000fc40007ffe00b */
[----:B------:R-:W-:Y:S02]  /*c330*/  LOP3.LUT R34, R43, R42, RZ, 0x3c, !PT ;  /* 0x0000002a2b227212 */ /* 0x000fe400078e3cff */
[----:B------:R-:W-:Y:S02]  /*c340*/  SHF.R.W.U32 R44, R35, 0x7, R35 ;  /* 0x00000007232c7819 */ /* 0x000fe40000001e23 */
[----:B------:R-:W-:Y:S02]  /*c350*/  SHF.R.W.U32 R43, R33, 0x7, R33 ;  /* 0x00000007212b7819 */ /* 0x000fe40000001e21 */
[----:B------:R-:W-:Y:S02]  /*c360*/  LOP3.LUT R35, R6, R41, RZ, 0x3c, !PT ;  /* 0x0000002906237212 */ /* 0x000fe400078e3cff */
[----:B------:R-:W-:Y:S02]  /*c370*/  SHF.R.W.U32 R33, R34, 0x7, R34 ;  /* 0x0000000722217819 */ /* 0x000fe40000001e22 */
[----:B------:R-:W-:-:S02]  /*c380*/  IADD3 R34, R44, R7, R22 ;  /* 0x000000072c227210 */ /* 0x000fc40007ffe016 */
[----:B------:R-:W-:Y:S02]  /*c390*/  IADD3 R7, R43, R38, R25 ;  /* 0x000000262b077210 */ /* 0x000fe40007ffe019 */
[----:B------:R-:W-:Y:S02]  /*c3a0*/  SHF.R.W.U32 R35, R35, 0x10, R35 ;  /* 0x0000001023237819 */ /* 0x000fe40000001e23 */
[----:B------:R-:W-:Y:S02]  /*c3b0*/  IADD3 R4, R33, R4, R19 ;  /* 0x0000000421047210 */ /* 0x000fe40007ffe013 */
[----:B------:R-:W-:Y:S02]  /*c3c0*/  LOP3.LUT R37, R34, R37, RZ, 0x3c, !PT ;  /* 0x0000002522257212 */ /* 0x000fe400078e3cff */
[----:B------:R-:W-:Y:S01]  /*c3d0*/  LOP3.LUT R39, R7, R36, RZ, 0x3c, !PT ;  /* 0x0000002407277212 */ /* 0x000fe200078e3cff */
[----:B------:R-:W-:Y:S01]  /*c3e0*/  IMAD.IADD R36, R46, 0x1, R35 ;  /* 0x000000012e247824 */ /* 0x000fe200078e0223 */
[----:B------:R-:W-:-:S02]  /*c3f0*/  LOP3.LUT R5, R4, R5, RZ, 0x3c, !PT ;  /* 0x0000000504057212 */ /* 0x000fc400078e3cff */
[----:B------:R-:W-:Y:S02]  /*c400*/  SHF.R.W.U32 R41, R37, 0x10, R37 ;  /* 0x0000001025297819 */ /* 0x000fe40000001e25 */
[----:B------:R-:W-:Y:S02]  /*c410*/  SHF.R.W.U32 R39, R39, 0x10, R39 ;  /* 0x0000001027277819 */ /* 0x000fe40000001e27 */
[----:B------:R-:W-:Y:S01]  /*c420*/  LOP3.LUT R38, R40, R36, RZ, 0x3c, !PT ;  /* 0x0000002428267212 */ /* 0x000fe200078e3cff */
[----:B------:R-:W-:Y:S01]  /*c430*/  IMAD.IADD R37, R42, 0x1, R41 ;  /* 0x000000012a257824 */ /* 0x000fe200078e0229 */
[----:B------:R-:W-:Y:S01]  /*c440*/  SHF.R.W.U32 R40, R5, 0x10, R5 ;  /* 0x0000001005287819 */ /* 0x000fe20000001e05 */
[----:B------:R-:W-:Y:S01]  /*c450*/  IMAD.IADD R32, R32, 0x1, R39 ;  /* 0x0000000120207824 */ /* 0x000fe200078e0227 */
[----:B------:R-:W-:Y:S02]  /*c460*/  SHF.R.W.U32 R38, R38, 0xc, R38 ;  /* 0x0000000c26267819 */ /* 0x000fe40000001e26 */
[----:B------:R-:W-:Y:S01]  /*c470*/  LOP3.LUT R44, R44, R37, RZ, 0x3c, !PT ;  /* 0x000000252c2c7212 */ /* 0x000fe200078e3cff */
[----:B------:R-:W-:Y:S01]  /*c480*/  IMAD.IADD R42, R27, 0x1, R40 ;  /* 0x000000011b2a7824 */ /* 0x000fe200078e0228 */
[----:B------:R-:W-:-:S02]  /*c490*/  LOP3.LUT R27, R43, R32, RZ, 0x3c, !PT ;  /* 0x000000202b1b7212 */ /* 0x000fc400078e3cff */
[----:B------:R-:W-:Y:S02]  /*c4a0*/  IADD3 R6, R38, R6, R21 ;  /* 0x0000000626067210 */ /* 0x000fe40007ffe015 */
[----:B------:R-:W-:Y:S02]  /*c4b0*/  LOP3.LUT R33, R33, R42, RZ, 0x3c, !PT ;  /* 0x0000002a21217212 */ /* 0x000fe400078e3cff */
[----:B------:R-:W-:Y:S02]  /*c4c0*/  SHF.R.W.U32 R44, R44, 0xc, R44 ;  /* 0x0000000c2c2c7819 */ /* 0x000fe40000001e2c */
[----:B------:R-:W-:Y:S02]  /*c4d0*/  SHF.R.W.U32 R27, R27, 0xc, R27 ;  /* 0x0000000c1b1b7819 */ /* 0x000fe40000001e1b */
[----:B------:R-:W-:Y:S02]  /*c4e0*/  LOP3.LUT R5, R35, R6, RZ, 0x3c, !PT ;  /* 0x0000000623057212 */ /* 0x000fe400078e3cff */
[----:B------:R-:W-:-:S02]  /*c4f0*/  SHF.R.W.U32 R33, R33, 0xc, R33 ;  /* 0x0000000c21217819 */ /* 0x000fc40000001e21 */
[----:B------:R-:W-:Y:S02]  /*c500*/  IADD3 R43, R44, R34, R15 ;  /* 0x000000222c2b7210 */ /* 0x000fe40007ffe00f */
[----:B------:R-:W-:Y:S02]  /*c510*/  IADD3 R34, R27, R7, R18 ;  /* 0x000000071b227210 */ /* 0x000fe40007ffe012 */
[----:B------:R-:W-:Y:S02]  /*c520*/  SHF.R.W.U32 R5, R5, 0x8, R5 ;  /* 0x0000000805057819 */ /* 0x000fe40000001e05 */
[----:B------:R-:W-:Y:S02]  /*c530*/  IADD3 R35, R33, R4, R24 ;  /* 0x0000000421237210 */ /* 0x000fe40007ffe018 */
[----:B------:R-:W-:Y:S01]  /*c540*/  LOP3.LUT R41, R41, R43, RZ, 0x3c, !PT ;  /* 0x0000002b29297212 */ /* 0x000fe200078e3cff */
[----:B------:R-:W-:Y:S01]  /*c550*/  IMAD.IADD R7, R36, 0x1, R5 ;  /* 0x0000000124077824 */ /* 0x000fe200078e0205 */
[----:B------:R-:W-:-:S02]  /*c560*/  LOP3.LUT R39, R39, R34, RZ, 0x3c, !PT ;  /* 0x0000002227277212 */ /* 0x000fc400078e3cff */
[----:B------:R-:W-:Y:S02]  /*c570*/  LOP3.LUT R4, R40, R35, RZ, 0x3c, !PT ;  /* 0x0000002328047212 */ /* 0x000fe400078e3cff */
[----:B------:R-:W-:Y:S02]  /*c580*/  SHF.R.W.U32 R40, R41, 0x8, R41 ;  /* 0x0000000829287819 */ /* 0x000fe40000001e29 */
[----:B------:R-:W-:Y:S02]  /*c590*/  SHF.R.W.U32 R36, R39, 0x8, R39 ;  /* 0x0000000827247819 */ /* 0x000fe40000001e27 */
[----:B------:R-:W-:Y:S01]  /*c5a0*/  SHF.R.W.U32 R4, R4, 0x8, R4 ;  /* 0x0000000804047819 */ /* 0x000fe20000001e04 */
[----:B------:R-:W-:Y:S01]  /*c5b0*/  IMAD.IADD R37, R37, 0x1, R40 ;  /* 0x0000000125257824 */ /* 0x000fe200078e0228 */
[----:B------:R-:W-:Y:S01]  /*c5c0*/  LOP3.LUT R38, R38, R7, RZ, 0x3c, !PT ;  /* 0x0000000726267212 */ /* 0x000fe200078e3cff */
[----:B------:R-:W-:Y:S01]  /*c5d0*/  IMAD.IADD R32, R32, 0x1, R36 ;  /* 0x0000000120207824 */ /* 0x000fe200078e0224 */
[----:B------:R-:W-:Y:S01]  /*c5e0*/  ISETP.GE.AND P4, PT, R26, UR8, PT ;  /* 0x000000081a007c0c */ /* 0x000fe2000bf86270 */
[----:B------:R-:W-:Y:S01]  /*c5f0*/  IMAD.IADD R42, R42, 0x1, R4 ;  /* 0x000000012a2a7824 */ /* 0x000fe200078e0204 */
[----:B------:R-:W-:-:S02]  /*c600*/  SHF.R.W.U32 R39, R38, 0x7, R38 ;  /* 0x0000000726277819 */ /* 0x000fc40000001e26 */
        /* <DEDUP_REMOVED lines=9> */
[----:B------:R-:W-:Y:S02]  /*c6a0*/  IADD3 R35, R43, R6, R13 ;  /* 0x000000062b237210 */ /* 0x000fe40007ffe00d */
[----:B------:R-:W-:Y:S02]  /*c6b0*/  SHF.R.W.U32 R6, R38, 0x10, R38 ;  /* 0x0000001026067819 */ /* 0x000fe40000001e26 */
[----:B------:R-:W-:-:S02]  /*c6c0*/  IADD3 R34, R4, R34, R17 ;  /* 0x0000002204227210 */ /* 0x000fc40007ffe011 */
[----:B------:R-:W-:Y:S01]  /*c6d0*/  LOP3.LUT R40, R35, R40, RZ, 0x3c, !PT ;  /* 0x0000002823287212 */ /* 0x000fe200078e3cff */
[----:B------:R-:W-:Y:S01]  /*c6e0*/  IMAD.IADD R32, R32, 0x1, R6 ;  /* 0x0000000120207824 */ /* 0x000fe200078e0206 */
        /* <DEDUP_REMOVED lines=28> */
[----:B------:R-:W-:-:S02]  /*c8b0*/  LOP3.LUT R39, R39, R32, RZ, 0x3c, !PT ;  /* 0x0000002027277212 */ /* 0x000fc400078e3cff */
[----:B------:R-:W-:Y:S01]  /*c8c0*/  SHF.R.W.U32 R36, R6, 0x8, R6 ;  /* 0x0000000806247819 */ /* 0x000fe20000001e06 */
[----:B------:R-:W-:Y:S01]  /*c8d0*/  IMAD.IADD R6, R42, 0x1, R38 ;  /* 0x000000012a067824 */ /* 0x000fe200078e0226 */
[----:B------:R-:W-:Y:S01]  /*c8e0*/  SHF.R.W.U32 R39, R39, 0x7, R39 ;  /* 0x0000000727277819 */ /* 0x000fe20000001e27 */
[----:B------:R-:W-:Y:S02]  /*c8f0*/  IMAD.IADD R46, R7, 0x1, R35 ;  /* 0x00000001072e7824 */ /* 0x000fe400078e0223 */
[----:B------:R-:W-:Y:S01]  /*c900*/  IMAD.IADD R41, R37, 0x1, R36 ;  /* 0x0000000125297824 */ /* 0x000fe200078e0224 */
[----:B------:R-:W-:Y:S02]  /*c910*/  LOP3.LUT R43, R43, R6, RZ, 0x3c, !PT ;  /* 0x000000062b2b7212 */ /* 0x000fe400078e3cff */
        /* <DEDUP_REMOVED lines=17> */
[----:B------:R-:W-:Y:S02]  /*ca30*/  LOP3.LUT R40, R39, R35, RZ, 0x3c, !PT ;  /* 0x0000002327287212 */ /* 0x000fe400078e3cff */
[----:B------:R-:W-:Y:S01]  /*ca40*/  SHF.R.W.U32 R39, R5, 0x10, R5 ;  /* 0x0000001005277819 */ /* 0x000fe20000001e05 */
[----:B------:R-:W-:Y:S01]  /*ca50*/  IMAD.IADD R5, R41, 0x1, R38 ;  /* 0x0000000129057824 */ /* 0x000fe200078e0226 */
[----:B------:R-:W-:Y:S01]  /*ca60*/  SHF.R.W.U32 R40, R40, 0xc, R40 ;  /* 0x0000000c28287819 */ /* 0x000fe20000001e28 */
[----:B------:R-:W-:Y:S02]  /*ca70*/  IMAD.IADD R32, R32, 0x1, R37 ;  /* 0x0000000120207824 */ /* 0x000fe400078e0225 */
[----:B------:R-:W-:Y:S01]  /*ca80*/  IMAD.IADD R42, R6, 0x1, R39 ;  /* 0x00000001062a7824 */ /* 0x000fe200078e0227 */
[----:B------:R-:W-:-:S02]  /*ca90*/  LOP3.LUT R44, R44, R5, RZ, 0x3c, !PT ;  /* 0x000000052c2c7212 */ /* 0x000fc400078e3cff */
[----:B------:R-:W-:Y:S02]  /*caa0*/  LOP3.LUT R43, R43, R32, RZ, 0x3c, !PT ;  /* 0x000000202b2b7212 */ /* 0x000fe400078e3cff */
[----:B------:R-:W-:Y:S02]  /*cab0*/  IADD3 R34, R40, R34, R15 ;  /* 0x0000002228227210 */ /* 0x000fe40007ffe00f */
[----:B------:R-:W-:Y:S02]  /*cac0*/  LOP3.LUT R41, R7, R42, RZ, 0x3c, !PT ;  /* 0x0000002a07297212 */ /* 0x000fe400078e3cff */
[----:B------:R-:W-:Y:S02]  /*cad0*/  SHF.R.W.U32 R44, R44, 0xc, R44 ;  /* 0x0000000c2c2c7819 */ /* 0x000fe40000001e2c */
[----:B------:R-:W-:Y:S02]  /*cae0*/  SHF.R.W.U32 R7, R43, 0xc, R43 ;  /* 0x0000000c2b077819 */ /* 0x000fe40000001e2b */
[----:B------:R-:W-:-:S02]  /*caf0*/  LOP3.LUT R6, R33, R34, RZ, 0x3c, !PT ;  /* 0x0000002221067212 */ /* 0x000fc400078e3cff */
[----:B------:R-:W-:Y:S02]  /*cb00*/  SHF.R.W.U32 R33, R41, 0xc, R41 ;  /* 0x0000000c29217819 */ /* 0x000fe40000001e29 */
        /* <DEDUP_REMOVED lines=76> */
[----:B------:R-:W-:Y:S01]  /*cfd0*/  LOP3.LUT R41, R37, R41, RZ, 0x3c, !PT ;  /* 0x0000002925297212 */ /* 0x000fe200078e3cff */
[----:B------:R-:W-:Y:S01]  /*cfe0*/  IMAD.IADD R32, R44, 0x1, R6 ;  /* 0x000000012c207824 */ /* 0x000fe200078e0206 */
[----:B------:R-:W-:Y:S02]  /*cff0*/  LOP3.LUT R38, R39, R34, RZ, 0x3c, !PT ;  /* 0x0000002227267212 */ /* 0x000fe400078e3cff */
        /* <DEDUP_REMOVED lines=55> */
[----:B------:R-:W-:-:S03]  /*d370*/  SHF.R.W.U32 R38, R38, 0xc, R38 ;  /* 0x0000000c26267819 */ /* 0x000fc60000001e26 */
[----:B------:R-:W-:Y:S01]  /*d380*/  IMAD.IADD R36, R4, 0x1, R5 ;  /* 0x0000000104247824 */ /* 0x000fe200078e0205 */
        /* <DEDUP_REMOVED lines=36> */
[----:B------:R-:W-:Y:S02]  /*d5d0*/  LOP3.LUT R37, R6, R37, RZ, 0x3c, !PT ;  /* 0x0000002506257212 */ /* 0x000fe400078e3cff */
[----:B------:R-:W-:Y:S01]  /*d5e0*/  LOP3.LUT R42, R39, R34, RZ, 0x3c, !PT ;  /* 0x00000022272a7212 */ /* 0x000fe200078e3cff */
[----:B------:R-:W-:Y:S01]  /*d5f0*/  IMAD.IADD R34, R45, 0x1, R32 ;  /* 0x000000012d227824 */ /* 0x000fe200078e0220 */
        /* <DEDUP_REMOVED lines=18> */
[----:B------:R-:W-:Y:S02]  /*d720*/  SHF.R.W.U32 R5, R5, 0x8, R5 ;  /* 0x0000000805057819 */ /* 0x000fe40000001e05 */
[----:B------:R-:W-:Y:S02]  /*d730*/  IADD3 R39, R41, R39, R14 ;  /* 0x0000002729277210 */ /* 0x000fe40007ffe00e */
[----:B------:R-:W-:Y:S01]  /*d740*/  IADD3 R33, R32, R33, R11 ;  /* 0x0000002120217210 */ /* 0x000fe20007ffe00b */
[----:B------:R-:W-:Y:S01]  /*d750*/  IMAD.IADD R27, R34, 0x1, R5 ;  /* 0x00000001221b7824 */ /* 0x000fe200078e0205 */
[----:B------:R-:W-:Y:S02]  /*d760*/  LOP3.LUT R37, R37, R6, RZ, 0x3c, !PT ;  /* 0x0000000625257212 */ /* 0x000fe400078e3cff */
[----:B------:R-:W-:Y:S02]  /*d770*/  LOP3.LUT R42, R42, R39, RZ, 0x3c, !PT ;  /* 0x000000272a2a7212 */ /* 0x000fe400078e3cff */
        /* <DEDUP_REMOVED lines=10> */
[----:B------:R-:W-:-:S02]  /*d820*/  IADD3 R6, R44, R6, R21 ;  /* 0x000000062c067210 */ /* 0x000fc40007ffe015 */
[----:B------:R-:W-:Y:S02]  /*d830*/  LOP3.LUT R41, R41, R35, RZ, 0x3c, !PT ;  /* 0x0000002329297212 */ /* 0x000fe400078e3cff */
[----:B------:R-:W-:Y:S02]  /*d840*/  LOP3.LUT R32, R32, R40, RZ, 0x3c, !PT ;  /* 0x0000002820207212 */ /* 0x000fe400078e3cff */
[----:B------:R-:W-:Y:S02]  /*d850*/  SHF.R.W.U32 R46, R43, 0x7, R43 ;  /* 0x000000072b2e7819 */ /* 0x000fe40000001e2b */
[----:B------:R-:W-:Y:S02]  /*d860*/  LOP3.LUT R36, R6, R45, RZ, 0x3c, !PT ;  /* 0x0000002d06247212 */ /* 0x000fe400078e3cff */
[----:B------:R-:W-:Y:S02]  /*d870*/  SHF.R.W.U32 R48, R41, 0x7, R41 ;  /* 0x0000000729307819 */ /* 0x000fe40000001e29 */
[----:B------:R-:W-:-:S02]  /*d880*/  SHF.R.W.U32 R32, R32, 0x7, R32 ;  /* 0x0000000720207819 */ /* 0x000fc40000001e20 */
[----:B------:R-:W-:Y:S02]  /*d890*/  IADD3 R33, R46, R33, R18 ;  /* 0x000000212e217210 */ /* 0x000fe40007ffe012 */
[----:B------:R-:W-:Y:S02]  /*d8a0*/  SHF.R.W.U32 R36, R36, 0x10, R36 ;  /* 0x0000001024247819 */ /* 0x000fe40000001e24 */
[----:B------:R-:W-:Y:S02]  /*d8b0*/  IADD3 R7, R48, R7, R19 ;  /* 0x0000000730077210 */ /* 0x000fe40007ffe013 */
[----:B------:R-:W-:Y:S01]  /*d8c0*/  IADD3 R34, R32, R39, R25 ;  /* 0x0000002720227210 */ /* 0x000fe20007ffe019 */
[----:B------:R-:W-:Y:S01]  /*d8d0*/  IMAD.IADD R35, R35, 0x1, R36 ;  /* 0x0000000123237824 */ /* 0x000fe200078e0224 */
[----:B------:R-:W-:Y:S02]  /*d8e0*/  LOP3.LUT R38, R33, R38, RZ, 0x3c, !PT ;  /* 0x0000002621267212 */ /* 0x000fe400078e3cff */
        /* <DEDUP_REMOVED lines=52> */
[----:B------:R-:W-:Y:S02]  /*dc30*/  LOP3.LUT R39, R42, R36, RZ, 0x3c, !PT ;  /* 0x000000242a277212 */ /* 0x000fe400078e3cff */
[----:B------:R-:W-:Y:S01]  /*dc40*/  SHF.R.W.U32 R37, R4, 0x10, R4 ;  /* 0x0000001004257819 */ /* 0x000fe20000001e04 */
[----:B------:R-:W-:Y:S01]  /*dc50*/  IMAD.IADD R4, R45, 0x1, R40 ;  /* 0x000000012d047824 */ /* 0x000fe200078e0228 */
[----:B------:R-:W-:Y:S01]  /*dc60*/  SHF.R.W.U32 R39, R39, 0xc, R39 ;  /* 0x0000000c27277819 */ /* 0x000fe20000001e27 */
[----:B------:R-:W-:-:S02]  /*dc70*/  IMAD.IADD R35, R35, 0x1, R38 ;  /* 0x0000000123237824 */ /* 0x000fc400078e0226 */
[----:B------:R-:W-:Y:S01]  /*dc80*/  IMAD.IADD R6, R6, 0x1, R37 ;  /* 0x0000000106067824 */ /* 0x000fe200078e0225 */
        /* <DEDUP_REMOVED lines=32> */
[----:B------:R-:W-:Y:S02]  /*de90*/  SHF.R.W.U32 R42, R41, 0x10, R41 ;  /* 0x00000010292a7819 */ /* 0x000fe40000001e29 */
[----:B------:R-:W-:Y:S02]  /*dea0*/  IADD3 R32, R39, R32, R21 ;  /* 0x0000002027207210 */ /* 0x000fe40007ffe015 */
[----:B------:R-:W-:Y:S01]  /*deb0*/  IADD3 R34, R27, R34, R11 ;  /* 0x000000221b227210 */ /* 0x000fe20007ffe00b */
[----:B------:R-:W-:Y:S01]  /*dec0*/  IMAD.IADD R35, R35, 0x1, R42 ;  /* 0x0000000123237824 */ /* 0x000fe200078e022a */
[----:B------:R-:W-:-:S02]  /*ded0*/  IADD3 R7, R40, R7, R18 ;  /* 0x0000000728077210 */ /* 0x000fc40007ffe012 */
[----:B------:R-:W-:Y:S02]  /*dee0*/  LOP3.LUT R33, R32, R33, RZ, 0x3c, !PT ;  /* 0x0000002120217212 */ /* 0x000fe400078e3cff */
        /* <DEDUP_REMOVED lines=14> */
[----:B------:R-:W-:Y:S02]  /*dfd0*/  LOP3.LUT R4, R42, R15, RZ, 0x3c, !PT ;  /* 0x0000000f2a047212 */ /* 0x000fe400078e3cff */
[----:B------:R-:W-:-:S02]  /*dfe0*/  SHF.R.W.U32 R37, R37, 0xc, R37 ;  /* 0x0000000c25257819 */ /* 0x000fc40000001e25 */
        /* <DEDUP_REMOVED lines=20> */
[----:B------:R-:W-:Y:S01]  /*e130*/  LOP3.LUT R21, R27, R36, RZ, 0x3c, !PT ;  /* 0x000000241b157212 */ /* 0x000fe200078e3cff */
[----:B------:R-:W0:Y:S01]  /*e140*/  LDS.64 R32, [0x1d8] ;  /* 0x0001d800ff207984 */ /* 0x000e220000000a00 */
        /* <DEDUP_REMOVED lines=14> */
[----:B------:R-:W-:Y:S02]  /*e230*/  LOP3.LUT R25, R25, R15, RZ, 0x3c, !PT ;  /* 0x0000000f19197212 */ /* 0x000fe400078e3cff */
[----:B------:R-:W-:Y:S01]  /*e240*/  SHF.R.W.U32 R4, R11, 0x10, R11 ;  /* 0x000000100b047819 */ /* 0x000fe20000001e0b */
[----:B------:R-:W-:Y:S01]  /*e250*/  IMAD.IADD R24, R35, 0x1, R36 ;  /* 0x0000000123187824 */ /* 0x000fe200078e0224 */
[----:B------:R-:W-:-:S02]  /*e260*/  SHF.R.W.U32 R7, R7, 0x10, R7 ;  /* 0x0000001007077819 */ /* 0x000fc40000001e07 */
[----:B------:R-:W-:Y:S01]  /*e270*/  SHF.R.W.U32 R18, R25, 0xc, R25 ;  /* 0x0000000c19127819 */ /* 0x000fe20000001e19 */
[----:B------:R-:W-:Y:S01]  /*e280*/  IMAD.IADD R34, R5, 0x1, R4 ;  /* 0x0000000105227824 */ /* 0x000fe200078e0204 */
[----:B------:R-:W-:Y:S01]  /*e290*/  LOP3.LUT R37, R37, R24, RZ, 0x3c, !PT ;  /* 0x0000001825257212 */ /* 0x000fe200078e3cff */
[----:B------:R-:W-:Y:S01]  /*e2a0*/  IMAD.IADD R5, R6, 0x1, R7 ;  /* 0x0000000106057824 */ /* 0x000fe200078e0207 */
[----:B------:R-:W-:Y:S02]  /*e2b0*/  IADD3 R19, R18, R19, R20 ;  /* 0x0000001312137210 */ /* 0x000fe40007ffe014 */
[----:B------:R-:W-:Y:S02]  /*e2c0*/  SHF.R.W.U32 R37, R37, 0xc, R37 ;  /* 0x0000000c25257819 */ /* 0x000fe40000001e25 */
[----:B------:R-:W-:Y:S02]  /*e2d0*/  LOP3.LUT R27, R10, R5, RZ, 0x3c, !PT ;  /* 0x000000050a1b7212 */ /* 0x000fe400078e3cff */
[----:B------:R-:W-:-:S02]  /*e2e0*/  LOP3.LUT R10, R38, R19, RZ, 0x3c, !PT ;  /* 0x00000013260a7212 */ /* 0x000fc400078e3cff */
[----:B------:R-:W-:Y:S02]  /*e2f0*/  SHF.R.W.U32 R27, R27, 0xc, R27 ;  /* 0x0000000c1b1b7819 */ /* 0x000fe40000001e1b */
        /* <DEDUP_REMOVED lines=8> */
[----:B------:R-:W-:Y:S02]  /*e380*/  LOP3.LUT R6, R18, R15, RZ, 0x3c, !PT ;  /* 0x0000000f12067212 */ /* 0x000fe400078e3cff */
[----:B------:R-:W-:Y:S01]  /*e390*/  SHF.R.W.U32 R17, R17, 0xc, R17 ;  /* 0x0000000c11117819 */ /* 0x000fe20000001e11 */
[----:B------:R-:W-:Y:S01]  /*e3a0*/  IMAD.IADD R24, R24, 0x1, R13 ;  /* 0x0000000118187824 */ /* 0x000fe200078e020d */
[----:B------:R-:W-:Y:S02]  /*e3b0*/  SHF.R.W.U32 R18, R7, 0x8, R7 ;  /* 0x0000000807127819 */ /* 0x000fe40000001e07 */
[----:B------:R-:W-:-:S02]  /*e3c0*/  SHF.R.W.U32 R7, R6, 0x7, R6 ;  /* 0x0000000706077819 */ /* 0x000fc40000001e06 */
[----:B------:R-:W-:Y:S02]  /*e3d0*/  IADD3 R25, R17, R12, R22 ;  /* 0x0000000c11197210 */ /* 0x000fe40007ffe016 */
[----:B------:R-:W-:Y:S02]  /*e3e0*/  LOP3.LUT R22, R7, R18, RZ, 0x3c, !PT ;  /* 0x0000001207167212 */ /* 0x000fe400078e3cff */
[-C--:B0-----:R-:W-:Y:S02]  /*e3f0*/  LOP3.LUT R21, R33, R24.reuse, RZ, 0x3c, !PT ;  /* 0x0000001821157212 */ /* 0x081fe400078e3cff */
[----:B------:R-:W-:Y:S01]  /*e400*/  LOP3.LUT R11, R4, R25, RZ, 0x3c, !PT ;  /* 0x00000019040b7212 */ /* 0x000fe200078e3cff */
[----:B------:R-:W-:Y:S01]  /*e410*/  IMAD.SHL.U32 R7, R22, 0x100, RZ ;  /* 0x0000010016077824 */ /* 0x000fe200078e00ff */
[----:B------:R-:W-:Y:S01]  /*e420*/  LOP3.LUT R4, R25, 0xff, R24, 0x48, !PT ;  /* 0x000000ff19047812 */ /* 0x000fe200078e4818 */
[----:B------:R-:W-:Y:S01]  /*e430*/  IMAD.U32 R6, R21, 0x10000, RZ ;  /* 0x0001000015067824 */ /* 0x000fe200078e00ff */
[----:B------:R-:W-:-:S02]  /*e440*/  LOP3.LUT R37, R37, R24, RZ, 0x3c, !PT ;  /* 0x0000001825257212 */ /* 0x000fc400078e3cff */
[----:B------:R-:W-:Y:S02]  /*e450*/  LOP3.LUT R25, R25, R24, RZ, 0x3c, !PT ;  /* 0x0000001819197212 */ /* 0x000fe400078e3cff */
[----:B------:R-:W-:Y:S02]  /*e460*/  LOP3.LUT R24, R33, 0xff0000, R24, 0x48, !PT ;  /* 0x00ff000021187812 */ /* 0x000fe400078e4818 */
[----:B------:R-:W-:Y:S02]  /*e470*/  SHF.R.U32.HI R12, RZ, 0x8, R25 ;  /* 0x00000008ff0c7819 */ /* 0x000fe40000011619 */
[----:B------:R-:W-:Y:S01]  /*e480*/  SEL R39, R24, RZ, !P3 ;  /* 0x000000ff18277207 */ /* 0x000fe20005800000 */
[----:B------:R-:W-:Y:S01]  /*e490*/  IMAD.SHL.U32 R24, R21, 0x100, RZ ;  /* 0x0000010015187824 */ /* 0x000fe200078e00ff */
[----:B------:R-:W-:Y:S02]  /*e4a0*/  LOP3.LUT R7, R7, 0xff00, RZ, 0xc0, !PT ;  /* 0x0000ff0007077812 */ /* 0x000fe400078ec0ff */
[----:B------:R-:W-:-:S02]  /*e4b0*/  LOP3.LUT R6, R6, 0xff0000, RZ, 0xc0, !PT ;  /* 0x00ff000006067812 */ /* 0x000fc400078ec0ff */
[----:B------:R-:W-:Y:S02]  /*e4c0*/  LOP3.LUT R14, R12, 0xff, RZ, 0xc0, !PT ;  /* 0x000000ff0c0e7812 */ /* 0x000fe400078ec0ff */
[----:B------:R-:W-:Y:S02]  /*e4d0*/  LOP3.LUT R16, R22, 0xff00, RZ, 0xc0, !PT ;  /* 0x0000ff0016107812 */ /* 0x000fe400078ec0ff */
[----:B------:R-:W-:Y:S02]  /*e4e0*/  SEL R12, R7, RZ, !P2 ;  /* 0x000000ff070c7207 */ /* 0x000fe40005000000 */
[----:B------:R-:W-:Y:S02]  /*e4f0*/  SEL R4, R4, RZ, !P0 ;  /* 0x000000ff04047207 */ /* 0x000fe40004000000 */
[----:B------:R-:W-:Y:S02]  /*e500*/  LOP3.LUT R24, R24, 0xff0000, RZ, 0xc0, !PT ;  /* 0x00ff000018187812 */ /* 0x000fe400078ec0ff */
[----:B------:R-:W-:-:S02]  /*e510*/  SEL R7, R6, RZ, !P3 ;  /* 0x000000ff06077207 */ /* 0x000fc40005800000 */
[----:B------:R-:W-:Y:S02]  /*e520*/  SEL R35, R16, RZ, !P2 ;  /* 0x000000ff10237207 */ /* 0x000fe40005000000 */
[----:B------:R-:W-:Y:S01]  /*e530*/  SEL R16, R24, RZ, !P3 ;  /* 0x000000ff18107207 */ /* 0x000fe20005800000 */
[----:B------:R-:W-:Y:S01]  /*e540*/  IMAD.IADD R24, R5, 0x1, R18 ;  /* 0x0000000105187824 */ /* 0x000fe200078e0212 */
[----:B------:R-:W-:Y:S02]  /*e550*/  IADD3 R12, R7, R12, R4 ;  /* 0x0000000c070c7210 */ /* 0x000fe40007ffe004 */
[----:B------:R-:W0:Y:S01]  /*e560*/  LDS.128 R4, [0x1e0] ;  /* 0x0001e000ff047984 */ /* 0x000e220000000c00 */
[----:B------:R-:W-:Y:S02]  /*e570*/  SHF.R.U32.HI R26, RZ, 0x10, R25 ;  /* 0x00000010ff1a7819 */ /* 0x000fe40000011619 */
[----:B------:R-:W-:Y:S02]  /*e580*/  SHF.R.U32.HI R36, RZ, 0x8, R22 ;  /* 0x00000008ff247819 */ /* 0x000fe40000011616 */
[----:B------:R-:W-:-:S02]  /*e590*/  LOP3.LUT R26, R26, 0xff, RZ, 0xc0, !PT ;  /* 0x000000ff1a1a7812 */ /* 0x000fc400078ec0ff */
[----:B------:R-:W-:Y:S02]  /*e5a0*/  LOP3.LUT R36, R36, 0xff00, RZ, 0xc0, !PT ;  /* 0x0000ff0024247812 */ /* 0x000fe400078ec0ff */
[----:B------:R-:W-:Y:S02]  /*e5b0*/  SEL R14, R14, RZ, !P0 ;  /* 0x000000ff0e0e7207 */ /* 0x000fe40004000000 */
[----:B------:R-:W-:Y:S02]  /*e5c0*/  SEL R26, R26, RZ, !P0 ;  /* 0x000000ff1a1a7207 */ /* 0x000fe40004000000 */
[----:B------:R-:W-:Y:S02]  /*e5d0*/  SEL R36, R36, RZ, !P2 ;  /* 0x000000ff24247207 */ /* 0x000fe40005000000 */
[----:B------:R-:W-:Y:S02]  /*e5e0*/  IADD3 R16, R16, R35, R14 ;  /* 0x0000002310107210 */ /* 0x000fe40007ffe00e */
[----:B------:R-:W-:-:S02]  /*e5f0*/  LOP3.LUT R35, R19, R24, RZ, 0x3c, !PT ;  /* 0x0000001813237212 */ /* 0x000fc400078e3cff */
[----:B------:R-:W-:Y:S02]  /*e600*/  IADD3 R14, R39, R36, R26 ;  /* 0x00000024270e7210 */ /* 0x000fe40007ffe01a */
[--C-:B------:R-:W-:Y:S02]  /*e610*/  SHF.R.U32.HI R39, RZ, 0x8, R35.reuse ;  /* 0x00000008ff277819 */ /* 0x100fe40000011623 */
[----:B------:R-:W-:Y:S02]  /*e620*/  LOP3.LUT R26, R19, 0xff, R24, 0x48, !PT ;  /* 0x000000ff131a7812 */ /* 0x000fe400078e4818 */
[----:B------:R-:W-:Y:S02]  /*e630*/  SHF.R.U32.HI R41, RZ, 0x10, R35 ;  /* 0x00000010ff297819 */ /* 0x000fe40000011623 */
[----:B------:R-:W-:Y:S02]  /*e640*/  SHF.R.W.U32 R11, R11, 0x8, R11 ;  /* 0x000000080b0b7819 */ /* 0x000fe40000001e0b */
[----:B------:R-:W-:-:S02]  /*e650*/  LOP3.LUT R36, R32, R24, RZ, 0x3c, !PT ;  /* 0x0000001820247212 */ /* 0x000fc400078e3cff */
[----:B------:R-:W-:Y:S01]  /*e660*/  LOP3.LUT R19, R32, 0xff0000, R24, 0x48, !PT ;  /* 0x00ff000020137812 */ /* 0x000fe200078e4818 */
[----:B------:R-:W-:Y:S01]  /*e670*/  IMAD.IADD R34, R34, 0x1, R11 ;  /* 0x0000000122227824 */ /* 0x000fe200078e020b */
[----:B------:R-:W-:Y:S01]  /*e680*/  SHF.R.W.U32 R38, R37, 0x7, R37 ;  /* 0x0000000725267819 */ /* 0x000fe20000001e25 */
[----:B------:R-:W-:Y:S01]  /*e690*/  IMAD.SHL.U32 R40, R36, 0x100, RZ ;  /* 0x0000010024287824 */ /* 0x000fe200078e00ff */
[----:B------:R-:W-:Y:S02]  /*e6a0*/  LOP3.LUT R27, R27, R24, RZ, 0x3c, !PT ;  /* 0x000000181b1b7212 */ /* 0x000fe400078e3cff */
[----:B------:R-:W-:Y:S02]  /*e6b0*/  LOP3.LUT R37, R39, 0xff, RZ, 0xc0, !PT ;  /* 0x000000ff27257812 */ /* 0x000fe400078ec0ff */
[----:B------:R-:W-:Y:S02]  /*e6c0*/  SHF.R.U32.HI R42, RZ, 0x10, R22 ;  /* 0x00000010ff2a7819 */ /* 0x000fe40000011616 */
[----:B------:R-:W-:-:S02]  /*e6d0*/  SEL R24, R26, RZ, !P0 ;  /* 0x000000ff1a187207 */ /* 0x000fc40004000000 */
[----:B------:R-:W-:Y:S02]  /*e6e0*/  LOP3.LUT R41, R41, 0xff, RZ, 0xc0, !PT ;  /* 0x000000ff29297812 */ /* 0x000fe400078ec0ff */
[----:B------:R-:W-:Y:S02]  /*e6f0*/  SHF.R.U32.HI R22, RZ, 0x8, R21 ;  /* 0x00000008ff167819 */ /* 0x000fe40000011615 */
[----:B------:R-:W-:Y:S01]  /*e700*/  SEL R26, R19, RZ, !P3 ;  /* 0x000000ff131a7207 */ /* 0x000fe20005800000 */
[----:B------:R-:W-:Y:S01]  /*e710*/  IMAD.U32 R19, R36, 0x10000, RZ ;  /* 0x0001000024137824 */ /* 0x000fe200078e00ff */
[----:B------:R-:W-:Y:S02]  /*e720*/  LOP3.LUT R21, R38, R11, RZ, 0x3c, !PT ;  /* 0x0000000b26157212 */ /* 0x000fe400078e3cff */
[----:B------:R-:W-:Y:S02]  /*e730*/  SHF.R.U32.HI R43, RZ, 0x18, R25 ;  /* 0x00000018ff2b7819 */ /* 0x000fe40000011619 */
[----:B------:R-:W-:-:S02]  /*e740*/  SEL R25, R37, RZ, !P0 ;  /* 0x000000ff25197207 */ /* 0x000fc40004000000 */
[----:B------:R-:W-:Y:S02]  /*e750*/  SEL R37, R41, RZ, !P0 ;  /* 0x000000ff29257207 */ /* 0x000fe40004000000 */
[----:B------:R-:W-:Y:S02]  /*e760*/  LOP3.LUT R38, R42, 0xff00, RZ, 0xc0, !PT ;  /* 0x0000ff002a267812 */ /* 0x000fe400078ec0ff */
[----:B------:R-:W-:Y:S02]  /*e770*/  SHF.R.U32.HI R41, RZ, 0x8, R21 ;  /* 0x00000008ff297819 */ /* 0x000fe40000011615 */
[----:B------:R-:W-:Y:S02]  /*e780*/  LOP3.LUT R39, R19, 0xff0000, RZ, 0xc0, !PT ;  /* 0x00ff000013277812 */ /* 0x000fe400078ec0ff */
[----:B------:R-:W-:Y:S02]  /*e790*/  SEL R19, R43, RZ, !P0 ;  /* 0x000000ff2b137207 */ /* 0x000fe40004000000 */
[----:B------:R-:W-:Y:S01]  /*e7a0*/  LOP3.LUT R42, R22, 0xff0000, RZ, 0xc0, !PT ;  /* 0x00ff0000162a7812 */ /* 0x000fe200078ec0ff */
[----:B------:R-:W-:Y:S01]  /*e7b0*/  IMAD.SHL.U32 R22, R21, 0x100, RZ ;  /* 0x0000010015167824 */ /* 0x000fe200078e00ff */
[----:B------:R-:W-:-:S02]  /*e7c0*/  SEL R43, R38, RZ, !P2 ;  /* 0x000000ff262b7207 */ /* 0x000fc40005000000 */
[----:B------:R-:W-:Y:S02]  /*e7d0*/  LOP3.LUT R41, R41, 0xff00, RZ, 0xc0, !PT ;  /* 0x0000ff0029297812 */ /* 0x000fe400078ec0ff */
[----:B------:R-:W-:Y:S02]  /*e7e0*/  LOP3.LUT R40, R40, 0xff0000, RZ, 0xc0, !PT ;  /* 0x00ff000028287812 */ /* 0x000fe400078ec0ff */
[----:B------:R-:W-:Y:S02]  /*e7f0*/  LOP3.LUT R38, R21, 0xff00, RZ, 0xc0, !PT ;  /* 0x0000ff0015267812 */ /* 0x000fe400078ec0ff */
[----:B------:R-:W-:Y:S02]  /*e800*/  SEL R41, R41, RZ, !P2 ;  /* 0x000000ff29297207 */ /* 0x000fe40005000000 */
[----:B------:R-:W-:Y:S02]  /*e810*/  SEL R40, R40, RZ, !P3 ;  /* 0x000000ff28287207 */ /* 0x000fe40005800000 */
[----:B------:R-:W-:-:S02]  /*e820*/  LOP3.LUT R22, R22, 0xff00, RZ, 0xc0, !PT ;  /* 0x0000ff0016167812 */ /* 0x000fc400078ec0ff */
[----:B------:R-:W-:Y:S02]  /*e830*/  SEL R38, R38, RZ, !P2 ;  /* 0x000000ff26267207 */ /* 0x000fe40005000000 */
[----:B------:R-:W-:Y:S02]  /*e840*/  IADD3 R26, R26, R41, R37 ;  /* 0x000000291a1a7210 */ /* 0x000fe40007ffe025 */
[----:B------:R-:W-:Y:S02]  /*e850*/  SEL R39, R39, RZ, !P3 ;  /* 0x000000ff27277207 */ /* 0x000fe40005800000 */
[----:B------:R-:W-:Y:S02]  /*e860*/  SEL R22, R22, RZ, !P2 ;  /* 0x000000ff16167207 */ /* 0x000fe40005000000 */
[----:B------:R-:W-:Y:S02]  /*e870*/  IADD3 R25, R40, R38, R25 ;  /* 0x0000002628197210 */ /* 0x000fe40007ffe019 */
[----:B------:R-:W-:-:S02]  /*e880*/  LOP3.LUT R37, R17, R34, RZ, 0x3c, !PT ;  /* 0x0000002211257212 */ /* 0x000fc400078e3cff */
[----:B------:R-:W-:Y:S02]  /*e890*/  SEL R42, R42, RZ, !P3 ;  /* 0x000000ff2a2a7207 */ /* 0x000fe40005800000 */
[----:B0-----:R-:W-:Y:S02]  /*e8a0*/  LOP3.LUT R38, R4, R15, RZ, 0x3c, !PT ;  /* 0x0000000f04267212 */ /* 0x001fe400078e3cff */
[----:B------:R-:W-:Y:S02]  /*e8b0*/  LOP3.LUT R17, R23, R34, RZ, 0x3c, !PT ;  /* 0x0000002217117212 */ /* 0x000fe400078e3cff */
[----:B------:R-:W-:Y:S01]  /*e8c0*/  IADD3 R24, R39, R22, R24 ;  /* 0x0000001627187210 */ /* 0x000fe20007ffe018 */
[----:B------:R-:W-:Y:S01]  /*e8d0*/  IMAD.U32 R41, R38, 0x10000, RZ ;  /* 0x0001000026297824 */ /* 0x000fe200078e00ff */
[----:B------:R-:W-:Y:S01]  /*e8e0*/  IADD3 R19, R42, R43, R19 ;  /* 0x0000002b2a137210 */ /* 0x000fe20007ffe013 */
[----:B------:R-:W-:Y:S01]  /*e8f0*/  IMAD.SHL.U32 R43, R38, 0x100, RZ ;  /* 0x00000100262b7824 */ /* 0x000fe200078e00ff */
[----:B------:R-:W-:-:S02]  /*e900*/  LOP3.LUT R22, R20, 0xff, R15, 0x48, !PT ;  /* 0x000000ff14167812 */ /* 0x000fc400078e480f */
[----:B------:R-:W-:Y:S02]  /*e910*/  SHF.R.W.U32 R40, R37, 0x7, R37 ;  /* 0x0000000725287819 */ /* 0x000fe40000001e25 */
[----:B------:R-:W-:Y:S02]  /*e920*/  SHF.R.U32.HI R45, RZ, 0x8, R17 ;  /* 0x00000008ff2d7819 */ /* 0x000fe40000011611 */
[----:B------:R-:W-:Y:S02]  /*e930*/  LOP3.LUT R39, R20, R15, RZ, 0x3c, !PT ;  /* 0x0000000f14277212 */ /* 0x000fe400078e3cff */
[----:B------:R-:W-:Y:S02]  /*e940*/  SHF.R.U32.HI R37, RZ, 0x8, R36 ;  /* 0x00000008ff257819 */ /* 0x000fe40000011624 */
[----:B------:R-:W-:Y:S02]  /*e950*/  SEL R20, R22, RZ, !P0 ;  /* 0x000000ff16147207 */ /* 0x000fe40004000000 */
[----:B------:R-:W-:-:S02]  /*e960*/  LOP3.LUT R40, R40, R13, RZ, 0x3c, !PT ;  /* 0x0000000d28287212 */ /* 0x000fc400078e3cff */
[----:B------:R-:W-:Y:S02]  /*e970*/  LOP3.LUT R45, R45, 0xff, RZ, 0xc0, !PT ;  /* 0x000000ff2d2d7812 */ /* 0x000fe400078ec0ff */
[----:B------:R-:W-:Y:S02]  /*e980*/  SHF.R.U32.HI R42, RZ, 0x8, R39 ;  /* 0x00000008ff2a7819 */ /* 0x000fe40000011627 */
[----:B------:R-:W-:Y:S02]  /*e990*/  LOP3.LUT R22, R5, R34, RZ, 0x3c, !PT ;  /* 0x0000002205167212 */ /* 0x000fe400078e3cff */
[----:B------:R-:W-:Y:S02]  /*e9a0*/  LOP3.LUT R44, R43, 0xff0000, RZ, 0xc0, !PT ;  /* 0x00ff00002b2c7812 */ /* 0x000fe400078ec0ff */
[----:B------:R-:W-:Y:S01]  /*e9b0*/  SHF.R.W.U32 R27, R27, 0x7, R27 ;  /* 0x000000071b1b7819 */ /* 0x000fe20000001e1b */
[----:B------:R-:W-:Y:S01]  /*e9c0*/  IMAD.SHL.U32 R46, R22, 0x100, RZ ;  /* 0x00000100162e7824 */ /* 0x000fe200078e00ff */
[----:B------:R-:W-:-:S02]  /*e9d0*/  LOP3.LUT R43, R37, 0xff0000, RZ, 0xc0, !PT ;  /* 0x00ff0000252b7812 */ /* 0x000fc400078ec0ff */
[----:B------:R-:W-:Y:S02]  /*e9e0*/  SHF.R.U32.HI R35, RZ, 0x18, R35 ;  /* 0x00000018ff237819 */ /* 0x000fe40000011623 */
[----:B------:R-:W-:Y:S01]  /*e9f0*/  SEL R37, R45, RZ, !P0 ;  /* 0x000000ff2d257207 */ /* 0x000fe20004000000 */
[----:B------:R-:W-:Y:S01]  /*ea00*/  IMAD.SHL.U32 R45, R40, 0x100, RZ ;  /* 0x00000100282d7824 */ /* 0x000fe200078e00ff */
[----:B------:R-:W-:Y:S02]  /*ea10*/  SHF.R.U32.HI R21, RZ, 0x10, R21 ;  /* 0x00000010ff157819 */ /* 0x000fe40000011615 */
[----:B------:R-:W-:Y:S02]  /*ea20*/  LOP3.LUT R42, R42, 0xff, RZ, 0xc0, !PT ;  /* 0x000000ff2a2a7812 */ /* 0x000fe400078ec0ff */
[----:B------:R-:W-:Y:S02]  /*ea30*/  LOP3.LUT R36, R27, R10, RZ, 0x3c, !PT ;  /* 0x0000000a1b247212 */ /* 0x000fe400078e3cff */
[----:B------:R-:W-:-:S02]  /*ea40*/  SEL R27, R35, RZ, !P0 ;  /* 0x000000ff231b7207 */ /* 0x000fc40004000000 */
[----:B------:R-:W-:Y:S02]  /*ea50*/  LOP3.LUT R21, R21, 0xff00, RZ, 0xc0, !PT ;  /* 0x0000ff0015157812 */ /* 0x000fe400078ec0ff */
[----:B------:R-:W-:Y:S02]  /*ea60*/  SEL R35, R42, RZ, !P0 ;  /* 0x000000ff2a237207 */ /* 0x000fe40004000000 */
[----:B------:R-:W-:Y:S02]  /*ea70*/  LOP3.LUT R47, R40, 0xff00, RZ, 0xc0, !PT ;  /* 0x0000ff00282f7812 */ /* 0x000fe400078ec0ff */
[----:B------:R-:W-:Y:S02]  /*ea80*/  LOP3.LUT R41, R41, 0xff0000, RZ, 0xc0, !PT ;  /* 0x00ff000029297812 */ /* 0x000fe400078ec0ff */
[----:B------:R-:W-:Y:S02]  /*ea90*/  SEL R42, R44, RZ, !P3 ;  /* 0x000000ff2c2a7207 */ /* 0x000fe40005800000 */
[----:B------:R-:W-:-:S02]  /*eaa0*/  LOP3.LUT R45, R45, 0xff00, RZ, 0xc0, !PT ;  /* 0x0000ff002d2d7812 */ /* 0x000fc400078ec0ff */
[----:B------:R-:W-:Y:S02]  /*eab0*/  LOP3.LUT R44, R46, 0xff0000, RZ, 0xc0, !PT ;  /* 0x00ff00002e2c7812 */ /* 0x000fe400078ec0ff */
[----:B------:R-:W-:Y:S01]  /*eac0*/  SEL R46, R43, RZ, !P3 ;  /* 0x000000ff2b2e7207 */ /* 0x000fe20005800000 */
[----:B------:R-:W-:Y:S01]  /*ead0*/  IMAD.SHL.U32 R43, R36, 0x100, RZ ;  /* 0x00000100242b7824 */ /* 0x000fe200078e00ff */
[----:B------:R-:W-:Y:S02]  /*eae0*/  SEL R21, R21, RZ, !P2 ;  /* 0x000000ff15157207 */ /* 0x000fe40005000000 */
[----:B------:R-:W-:Y:S02]  /*eaf0*/  SEL R47, R47, RZ, !P2 ;  /* 0x000000ff2f2f7207 */ /* 0x000fe40005000000 */
[----:B------:R-:W-:Y:S02]  /*eb00*/  SEL R41, R41, RZ, !P3 ;  /* 0x000000ff29297207 */ /* 0x000fe40005800000 */
[----:B------:R-:W-:-:S02]  /*eb10*/  SEL R45, R45, RZ, !P2 ;  /* 0x000000ff2d2d7207 */ /* 0x000fc40005000000 */
[----:B------:R-:W-:Y:S02]  /*eb20*/  IADD3 R27, R46, R21, R27 ;  /* 0x000000152e1b7210 */ /* 0x000fe40007ffe01b */
[----:B------:R-:W-:Y:S02]  /*eb30*/  LOP3.LUT R48, R36, 0xff00, RZ, 0xc0, !PT ;  /* 0x0000ff0024307812 */ /* 0x000fe400078ec0ff */
[----:B------:R-:W-:Y:S02]  /*eb40*/  IADD3 R21, R42, R47, R35 ;  /* 0x0000002f2a157210 */ /* 0x000fe40007ffe023 */
[----:B------:R-:W-:Y:S02]  /*eb50*/  IADD3 R35, R41, R45, R20 ;  /* 0x0000002d29237210 */ /* 0x000fe40007ffe014 */
[----:B------:R-:W-:Y:S02]  /*eb60*/  LOP3.LUT R41, R4, 0xff0000, R15, 0x48, !PT ;  /* 0x00ff000004297812 */ /* 0x000fe400078e480f */
[----:B------:R-:W-:-:S02]  /*eb70*/  SHF.R.U32.HI R15, RZ, 0x10, R39 ;  /* 0x00000010ff0f7819 */ /* 0x000fc40000011627 */
[----:B------:R-:W-:Y:S02]  /*eb80*/  SEL R44, R44, RZ, !P3 ;  /* 0x000000ff2c2c7207 */ /* 0x000fe40005800000 */
[----:B------:R-:W-:Y:S02]  /*eb90*/  SEL R48, R48, RZ, !P2 ;  /* 0x000000ff30307207 */ /* 0x000fe40005000000 */
[----:B------:R-:W-:Y:S02]  /*eba0*/  SHF.R.U32.HI R38, RZ, 0x8, R38 ;  /* 0x00000008ff267819 */ /* 0x000fe40000011626 */
[----:B------:R-:W-:Y:S02]  /*ebb0*/  LOP3.LUT R42, R23, 0xff, R34, 0x48, !PT ;  /* 0x000000ff172a7812 */ /* 0x000fe400078e4822 */
[----:B------:R-:W-:Y:S02]  /*ebc0*/  LOP3.LUT R15, R15, 0xff, RZ, 0xc0, !PT ;  /* 0x000000ff0f0f7812 */ /* 0x000fe400078ec0ff */
[----:B------:R-:W-:-:S02]  /*ebd0*/  IADD3 R37, R44, R48, R37 ;  /* 0x000000302c257210 */ /* 0x000fc40007ffe025 */
[----:B------:R-:W-:Y:S02]  /*ebe0*/  LOP3.LUT R44, R38, 0xff0000, RZ, 0xc0, !PT ;  /* 0x00ff0000262c7812 */ /* 0x000fe400078ec0ff */
[----:B------:R-:W-:Y:S02]  /*ebf0*/  SEL R38, R42, RZ, !P0 ;  /* 0x000000ff2a267207 */ /* 0x000fe40004000000 */
[----:B------:R-:W-:Y:S02]  /*ec00*/  SEL R42, R15, RZ, !P0 ;  /* 0x000000ff0f2a7207 */ /* 0x000fe40004000000 */
[--C-:B------:R-:W-:Y:S02]  /*ec10*/  SHF.R.U32.HI R15, RZ, 0x8, R40.reuse ;  /* 0x00000008ff0f7819 */ /* 0x100fe40000011628 */
[----:B------:R-:W-:Y:S01]  /*ec20*/  SEL R23, R41, RZ, !P3 ;  /* 0x000000ff29177207 */ /* 0x000fe20005800000 */
[----:B------:R-:W-:Y:S01]  /*ec30*/  IMAD.U32 R41, R22, 0x10000, RZ ;  /* 0x0001000016297824 */ /* 0x000fe200078e00ff */
[----:B------:R-:W-:-:S02]  /*ec40*/  SHF.R.U32.HI R40, RZ, 0x10, R40 ;  /* 0x00000010ff287819 */ /* 0x000fc40000011628 */
[----:B------:R-:W-:Y:S02]  /*ec50*/  LOP3.LUT R15, R15, 0xff00, RZ, 0xc0, !PT ;  /* 0x0000ff000f0f7812 */ /* 0x000fe400078ec0ff */
[----:B------:R-:W-:Y:S02]  /*ec60*/  SHF.R.U32.HI R39, RZ, 0x18, R39 ;  /* 0x00000018ff277819 */ /* 0x000fe40000011627 */
[----:B------:R-:W-:Y:S02]  /*ec70*/  LOP3.LUT R40, R40, 0xff00, RZ, 0xc0, !PT ;  /* 0x0000ff0028287812 */ /* 0x000fe400078ec0ff */
[----:B------:R-:W-:Y:S02]  /*ec80*/  SEL R15, R15, RZ, !P2 ;  /* 0x000000ff0f0f7207 */ /* 0x000fe40005000000 */
[----:B------:R-:W-:Y:S02]  /*ec90*/  LOP3.LUT R41, R41, 0xff0000, RZ, 0xc0, !PT ;  /* 0x00ff000029297812 */ /* 0x000fe400078ec0ff */
[----:B------:R-:W-:-:S02]  /*eca0*/  LOP3.LUT R43, R43, 0xff00, RZ, 0xc0, !PT ;  /* 0x0000ff002b2b7812 */ /* 0x000fc400078ec0ff */
[----:B------:R-:W-:Y:S02]  /*ecb0*/  SEL R39, R39, RZ, !P0 ;  /* 0x000000ff27277207 */ /* 0x000fe40004000000 */
[----:B------:R-:W-:Y:S02]  /*ecc0*/  SEL R44, R44, RZ, !P3 ;  /* 0x000000ff2c2c7207 */ /* 0x000fe40005800000 */
[----:B------:R-:W-:Y:S02]  /*ecd0*/  SEL R40, R40, RZ, !P2 ;  /* 0x000000ff28287207 */ /* 0x000fe40005000000 */
[----:B------:R-:W-:Y:S02]  /*ece0*/  IADD3 R23, R23, R15, R42 ;  /* 0x0000000f17177210 */ /* 0x000fe40007ffe02a */
[----:B------:R-:W-:Y:S02]  /*ecf0*/  SEL R41, R41, RZ, !P3 ;  /* 0x000000ff29297207 */ /* 0x000fe40005800000 */
[----:B------:R-:W-:-:S02]  /*ed00*/  SEL R43, R43, RZ, !P2 ;  /* 0x000000ff2b2b7207 */ /* 0x000fc40005000000 */
[----:B------:R-:W-:Y:S02]  /*ed10*/  LOP3.LUT R42, R5, 0xff0000, R34, 0x48, !PT ;  /* 0x00ff0000052a7812 */ /* 0x000fe400078e4822 */
[----:B------:R-:W-:Y:S02]  /*ed20*/  IADD3 R39, R44, R40, R39 ;  /* 0x000000282c277210 */ /* 0x000fe40007ffe027 */
[----:B------:R-:W-:Y:S02]  /*ed30*/  LOP3.LUT R40, R8, R13, RZ, 0x3c, !PT ;  /* 0x0000000d08287212 */ /* 0x000fe400078e3cff */
[----:B------:R-:W-:Y:S02]  /*ed40*/  SHF.R.U32.HI R34, RZ, 0x8, R22 ;  /* 0x00000008ff227819 */ /* 0x000fe40000011616 */
[----:B------:R-:W-:Y:S02]  /*ed50*/  LOP3.LUT R20, R9, R10, RZ, 0x3c, !PT ;  /* 0x0000000a09147212 */ /* 0x000fe400078e3cff */
[----:B------:R-:W-:-:S02]  /*ed60*/  IADD3 R38, R41, R43, R38 ;  /* 0x0000002b29267210 */ /* 0x000fc40007ffe026 */
[----:B------:R-:W-:Y:S01]  /*ed70*/  SEL R22, R42, RZ, !P3 ;  /* 0x000000ff2a167207 */ /* 0x000fe20005800000 */
[----:B------:R-:W-:Y:S01]  /*ed80*/  IMAD.U32 R45, R20, 0x10000, RZ ;  /* 0x00010000142d7824 */ /* 0x000fe200078e00ff */
[--C-:B------:R-:W-:Y:S02]  /*ed90*/  SHF.R.U32.HI R41, RZ, 0x10, R17.reuse ;  /* 0x00000010ff297819 */ /* 0x100fe40000011611 */
[--C-:B------:R-:W-:Y:S02]  /*eda0*/  SHF.R.U32.HI R42, RZ, 0x8, R36.reuse ;  /* 0x00000008ff2a7819 */ /* 0x100fe40000011624 */
[----:B------:R-:W-:Y:S01]  /*edb0*/  SHF.R.U32.HI R43, RZ, 0x18, R17 ;  /* 0x00000018ff2b7819 */ /* 0x000fe20000011611 */
[----:B------:R-:W-:Y:S01]  /*edc0*/  IMAD.U32 R17, R40, 0x10000, RZ ;  /* 0x0001000028117824 */ /* 0x000fe200078e00ff */
[----:B------:R-:W-:Y:S02]  /*edd0*/  SHF.R.U32.HI R36, RZ, 0x10, R36 ;  /* 0x00000010ff247819 */ /* 0x000fe40000011624 */
[----:B------:R-:W-:-:S02]  /*ede0*/  LOP3.LUT R41, R41, 0xff, RZ, 0xc0, !PT ;  /* 0x000000ff29297812 */ /* 0x000fc400078ec0ff */
[----:B------:R-:W-:Y:S02]  /*edf0*/  LOP3.LUT R42, R42, 0xff00, RZ, 0xc0, !PT ;  /* 0x0000ff002a2a7812 */ /* 0x000fe400078ec0ff */
[----:B------:R-:W-:Y:S02]  /*ee00*/  LOP3.LUT R44, R34, 0xff0000, RZ, 0xc0, !PT ;  /* 0x00ff0000222c7812 */ /* 0x000fe400078ec0ff */
[----:B------:R-:W-:Y:S02]  /*ee10*/  LOP3.LUT R36, R36, 0xff00, RZ, 0xc0, !PT ;  /* 0x0000ff0024247812 */ /* 0x000fe400078ec0ff */
[----:B------:R-:W-:Y:S02]  /*ee20*/  LOP3.LUT R17, R17, 0xff000000, RZ, 0xc0, !PT ;  /* 0xff00000011117812 */ /* 0x000fe400078ec0ff */
[----:B------:R-:W-:Y:S02]  /*ee30*/  SEL R41, R41, RZ, !P0 ;  /* 0x000000ff29297207 */ /* 0x000fe40004000000 */
[----:B------:R-:W-:-:S02]  /*ee40*/  SEL R42, R42, RZ, !P2 ;  /* 0x000000ff2a2a7207 */ /* 0x000fc40005000000 */
[----:B------:R-:W-:Y:S02]  /*ee50*/  LOP3.LUT R15, R45, 0xff000000, RZ, 0xc0, !PT ;  /* 0xff0000002d0f7812 */ /* 0x000fe400078ec0ff */
[----:B------:R-:W-:Y:S02]  /*ee60*/  SEL R34, R43, RZ, !P0 ;  /* 0x000000ff2b227207 */ /* 0x000fe40004000000 */
[----:B------:R-:W-:Y:S02]  /*ee70*/  SEL R43, R44, RZ, !P3 ;  /* 0x000000ff2c2b7207 */ /* 0x000fe40005800000 */
[----:B------:R-:W-:Y:S02]  /*ee80*/  SEL R44, R36, RZ, !P2 ;  /* 0x000000ff242c7207 */ /* 0x000fe40005000000 */
[----:B------:R-:W-:Y:S02]  /*ee90*/  IADD3 R22, R22, R42, R41 ;  /* 0x0000002a16167210 */ /* 0x000fe40007ffe029 */
[----:B------:R-:W-:-:S02]  /*eea0*/  SEL R36, R17, RZ, !P4 ;  /* 0x000000ff11247207 */ /* 0x000fc40006000000 */
[----:B------:R-:W-:Y:S02]  /*eeb0*/  SEL R42, R15, RZ, !P4 ;  /* 0x000000ff0f2a7207 */ /* 0x000fe40006000000 */
[----:B------:R-:W-:Y:S01]  /*eec0*/  LOP3.LUT R15, R7, R18, RZ, 0x3c, !PT ;  /* 0x00000012070f7212 */ /* 0x000fe200078e3cff */
[----:B------:R-:W-:Y:S01]  /*eed0*/  IMAD.IADD R17, R36, 0x1, R21 ;  /* 0x0000000124117824 */ /* 0x000fe200078e0215 */
[----:B------:R-:W-:Y:S01]  /*eee0*/  IADD3 R34, R43, R44, R34 ;  /* 0x0000002c2b227210 */ /* 0x000fe20007ffe022 */
[----:B------:R-:W-:Y:S01]  /*eef0*/  IMAD.IADD R21, R42, 0x1, R37 ;  /* 0x000000012a157824 */ /* 0x000fe200078e0225 */
[----:B------:R-:W-:Y:S01]  /*ef00*/  LOP3.LUT R37, R7, 0xff000000, R18, 0x48, !PT ;  /* 0xff00000007257812 */ /* 0x000fe200078e4812 */
[C---:B------:R-:W-:Y:S02]  /*ef10*/  IMAD.U32 R18, R15.reuse, 0x10000, RZ ;  /* 0x000100000f127824 */ /* 0x040fe400078e00ff */
[----:B------:R-:W-:Y:S01]  /*ef20*/  IMAD.SHL.U32 R36, R15, 0x100, RZ ;  /* 0x000001000f247824 */ /* 0x000fe200078e00ff */
[----:B------:R-:W-:Y:S01]  /*ef30*/  SEL R42, R37, RZ, !P4 ;  /* 0x000000ff252a7207 */ /* 0x000fe20006000000 */
[----:B------:R-:W-:Y:S01]  /*ef40*/  IMAD.SHL.U32 R15, R15, 0x1000000, RZ ;  /* 0x010000000f0f7824 */ /* 0x000fe200078e00ff */
[----:B------:R-:W-:-:S02]  /*ef50*/  LOP3.LUT R18, R18, 0xff000000, RZ, 0xc0, !PT ;  /* 0xff00000012127812 */ /* 0x000fc400078ec0ff */
[----:B------:R-:W-:Y:S02]  /*ef60*/  LOP3.LUT R36, R36, 0xff000000, RZ, 0xc0, !PT ;  /* 0xff00000024247812 */ /* 0x000fe400078ec0ff */
[----:B------:R-:W-:Y:S01]  /*ef70*/  SEL R37, R15, RZ, !P4 ;  /* 0x000000ff0f257207 */ /* 0x000fe20006000000 */
[----:B------:R-:W-:Y:S01]  /*ef80*/  IMAD.IADD R15, R42, 0x1, R19 ;  /* 0x000000012a0f7824 */ /* 0x000fe200078e0213 */
[----:B------:R-:W-:Y:S02]  /*ef90*/  SEL R19, R18, RZ, !P4 ;  /* 0x000000ff12137207 */ /* 0x000fe40006000000 */
[----:B------:R-:W-:Y:S01]  /*efa0*/  LOP3.LUT R18, R8, 0xff000000, R13, 0x48, !PT ;  /* 0xff00000008127812 */ /* 0x000fe200078e480d */
[----:B------:R-:W-:Y:S01]  /*efb0*/  IMAD.IADD R12, R37, 0x1, R12 ;  /* 0x00000001250c7824 */ /* 0x000fe200078e020c */
[----:B------:R-:W-:Y:S01]  /*efc0*/  SEL R41, R36, RZ, !P4 ;  /* 0x000000ff24297207 */ /* 0x000fe20006000000 */
[----:B------:R-:W-:Y:S01]  /*efd0*/  IMAD.IADD R13, R19, 0x1, R16 ;  /* 0x00000001130d7824 */ /* 0x000fe200078e0210 */
[----:B------:R-:W-:Y:S01]  /*efe0*/  SEL R18, R18, RZ, !P4 ;  /* 0x000000ff12127207 */ /* 0x000fe20006000000 */
[----:B------:R-:W-:Y:S01]  /*eff0*/  IMAD.SHL.U32 R16, R40, 0x1000000, RZ ;  /* 0x0100000028107824 */ /* 0x000fe200078e00ff */
[----:B------:R-:W-:Y:S01]  /*f000*/  LOP3.LUT R36, R6, R11, RZ, 0x3c, !PT ;  /* 0x0000000b06247212 */ /* 0x000fe200078e3cff */
[----:B------:R-:W-:Y:S01]  /*f010*/  IMAD.SHL.U32 R40, R40, 0x100, RZ ;  /* 0x0000010028287824 */ /* 0x000fe200078e00ff */
[----:B------:R-:W-:Y:S01]  /*f020*/  LOP3.LUT R11, R6, 0xff000000, R11, 0x48, !PT ;  /* 0xff000000060b7812 */ /* 0x000fe200078e480b */
[----:B------:R-:W-:Y:S01]  /*f030*/  IMAD.IADD R19, R18, 0x1, R39 ;  /* 0x0000000112137824 */ /* 0x000fe200078e0227 */
[----:B------:R-:W-:Y:S01]  /*f040*/  SEL R16, R16, RZ, !P4 ;  /* 0x000000ff10107207 */ /* 0x000fe20006000000 */
[----:B------:R-:W-:Y:S01]  /*f050*/  IMAD.U32 R18, R36, 0x10000, RZ ;  /* 0x0001000024127824 */ /* 0x000fe200078e00ff */
[----:B------:R-:W-:Y:S01]  /*f060*/  LOP3.LUT R40, R40, 0xff000000, RZ, 0xc0, !PT ;  /* 0xff00000028287812 */ /* 0x000fe200078ec0ff */
[----:B------:R-:W-:-:S02]  /*f070*/  IMAD.SHL.U32 R37, R20, 0x100, RZ ;  /* 0x0000010014257824 */ /* 0x000fc400078e00ff */
[----:B------:R-:W-:Y:S01]  /*f080*/  IMAD.IADD R16, R16, 0x1, R35 ;  /* 0x0000000110107824 */ /* 0x000fe200078e0223 */
[----:B------:R-:W-:Y:S01]  /*f090*/  LOP3.LUT R18, R18, 0xff000000, RZ, 0xc0, !PT ;  /* 0xff00000012127812 */ /* 0x000fe200078ec0ff */
[----:B------:R-:W-:Y:S01]  /*f0a0*/  IMAD.SHL.U32 R35, R20, 0x1000000, RZ ;  /* 0x0100000014237824 */ /* 0x000fe200078e00ff */
[----:B------:R-:W-:Y:S01]  /*f0b0*/  SEL R40, R40, RZ, !P4 ;  /* 0x000000ff28287207 */ /* 0x000fe20006000000 */
[----:B------:R-:W-:Y:S01]  /*f0c0*/  IMAD.IADD R14, R41, 0x1, R14 ;  /* 0x00000001290e7824 */ /* 0x000fe200078e020e */
[----:B------:R-:W-:Y:S02]  /*f0d0*/  SEL R20, R18, RZ, !P4 ;  /* 0x000000ff12147207 */ /* 0x000fe40006000000 */
[----:B------:R-:W-:Y:S01]  /*f0e0*/  SEL R35, R35, RZ, !P4 ;  /* 0x000000ff23237207 */ /* 0x000fe20006000000 */
[----:B------:R-:W-:Y:S01]  /*f0f0*/  IMAD.IADD R18, R40, 0x1, R23 ;  /* 0x0000000128127824 */ /* 0x000fe200078e0217 */
[----:B------:R-:W-:Y:S01]  /*f100*/  LOP3.LUT R23, R9, 0xff000000, R10, 0x48, !PT ;  /* 0xff00000009177812 */ /* 0x000fe200078e480a */
[C---:B------:R-:W-:Y:S01]  /*f110*/  IMAD.SHL.U32 R10, R36.reuse, 0x100, RZ ;  /* 0x00000100240a7824 */ /* 0x040fe200078e00ff */
[----:B------:R-:W-:Y:S01]  /*f120*/  LOP3.LUT R37, R37, 0xff000000, RZ, 0xc0, !PT ;  /* 0xff00000025257812 */ /* 0x000fe200078ec0ff */
[----:B------:R-:W-:Y:S01]  /*f130*/  IMAD.SHL.U32 R36, R36, 0x1000000, RZ ;  /* 0x0100000024247824 */ /* 0x000fe200078e00ff */
[----:B------:R-:W-:Y:S01]  /*f140*/  SEL R23, R23, RZ, !P4 ;  /* 0x000000ff17177207 */ /* 0x000fe20006000000 */
[----:B------:R-:W-:Y:S01]  /*f150*/  IMAD.IADD R25, R20, 0x1, R25 ;  /* 0x0000000114197824 */ /* 0x000fe200078e0219 */
[----:B------:R-:W-:Y:S01]  /*f160*/  LOP3.LUT R10, R10, 0xff000000, RZ, 0xc0, !PT ;  /* 0xff0000000a0a7812 */ /* 0x000fe200078ec0ff */
[----:B------:R-:W-:Y:S01]  /*f170*/  IMAD.IADD R20, R35, 0x1, R38 ;  /* 0x0000000123147824 */ /* 0x000fe200078e0226 */
[----:B------:R-:W-:Y:S01]  /*f180*/  SEL R37, R37, RZ, !P4 ;  /* 0x000000ff25257207 */ /* 0x000fe20006000000 */
[----:B------:R-:W-:Y:S01]  /*f190*/  IMAD.IADD R23, R23, 0x1, R34 ;  /* 0x0000000117177824 */ /* 0x000fe200078e0222 */
[----:B------:R-:W-:-:S02]  /*f1a0*/  SEL R34, R11, RZ, !P4 ;  /* 0x000000ff0b227207 */ /* 0x000fc40006000000 */
[----:B------:R-:W-:Y:S01]  /*f1b0*/  SEL R11, R36, RZ, !P4 ;  /* 0x000000ff240b7207 */ /* 0x000fe20006000000 */
[----:B------:R-:W-:Y:S01]  /*f1c0*/  IMAD.IADD R22, R37, 0x1, R22 ;  /* 0x0000000125167824 */ /* 0x000fe200078e0216 */
[----:B------:R-:W-:Y:S01]  /*f1d0*/  SEL R35, R10, RZ, !P4 ;  /* 0x000000ff0a237207 */ /* 0x000fe20006000000 */
[----:B------:R-:W-:Y:S02]  /*f1e0*/  IMAD.SHL.U32 R10, R30, 0x40, RZ ;  /* 0x000000401e0a7824 */ /* 0x000fe400078e00ff */
[----:B------:R-:W-:Y:S02]  /*f1f0*/  IMAD.IADD R27, R34, 0x1, R27 ;  /* 0x00000001221b7824 */ /* 0x000fe400078e021b */
[----:B------:R-:W-:Y:S01]  /*f200*/  IMAD.IADD R24, R11, 0x1, R24 ;  /* 0x000000010b187824 */ /* 0x000fe200078e0218 */
[----:B------:R0:W-:Y:S01]  /*f210*/  STS.128 [R10+0x1690], R12 ;  /* 0x0016900c0a007388 */ /* 0x0001e20000000c00 */
[----:B------:R-:W-:Y:S02]  /*f220*/  IMAD.IADD R26, R35, 0x1, R26 ;  /* 0x00000001231a7824 */ /* 0x000fe400078e021a */
[----:B------:R-:W-:Y:S01]  /*f230*/  IMAD.MOV.U32 R11, RZ, RZ, c[0x0][0x0] ;  /* 0x00000000ff0b7624 */ /* 0x000fe200078e00ff */
[----:B------:R0:W-:Y:S01]  /*f240*/  STS.128 [R10+0x16a0], R16 ;  /* 0x0016a0100a007388 */ /* 0x0001e20000000c00 */
[----:B------:R-:W-:-:S02]  /*f250*/  IMAD.MOV.U32 R34, RZ, RZ, R8 ;  /* 0x000000ffff227224 */ /* 0x000fc400078e0008 */
[----:B------:R-:W-:Y:S01]  /*f260*/  IMAD R30, R11, c[0x0][0x4], R30 ;  /* 0x000001000b1e7a24 */ /* 0x000fe200078e021e */
[----:B------:R0:W-:Y:S01]  /*f270*/  STS.128 [R10+0x16b0], R20 ;  /* 0x0016b0140a007388 */ /* 0x0001e20000000c00 */
[----:B------:R-:W-:-:S03]  /*f280*/  IMAD.MOV.U32 R35, RZ, RZ, R9 ;  /* 0x000000ffff237224 */ /* 0x000fc600078e0009 */
[----:B------:R0:W-:Y:S01]  /*f290*/  STS.128 [R10+0x1680], R24 ;  /* 0x001680180a007388 */ /* 0x0001e20000000c00 */
[----:B------:R-:W-:-:S13]  /*f2a0*/  ISETP.GE.AND P0, PT, R30, UR6, PT ;  /* 0x000000061e007c0c */ /* 0x000fda000bf06270 */
[----:B------:R-:W-:Y:S01]  /*f2b0*/  @P0 CALL.REL.NOINC `(.L_x_42) ;  /* 0x0000001000000944 */ /* 0x000fe20003c00000 */
[----:B------:R-:W-:Y:S05]  /*f2c0*/  BRA `(.L_x_43) ;  /* 0xffffc6c000007947 */ /* 0x000fea000383ffff */
.L_x_42:
[----:B------:R-:W-:Y:S05]  /*f2d0*/  BSYNC B0 ;  /* 0x0000000000007941 */ /* 0x000fea0003800000 */
.L_x_41:
[----:B------:R-:W-:Y:S01]  /*f2e0*/  UIADD3 UR7, -UR4, 0xc440, URZ ;  /* 0x0000c44004077890 */ /* 0x000fe2000fffe13f */
[----:B------:R-:W-:Y:S03]  /*f2f0*/  BAR.SYNC.DEFER_BLOCKING 0x0 ;  /* 0x0000000000007b1d */ /* 0x000fe60000010000 */
[----:B------:R-:W-:-:S06]  /*f300*/  UISETP.GE.AND UP0, UPT, UR7, 0x1, UPT ;  /* 0x000000010700788c */ /* 0x000fcc000bf06270 */
[----:B------:R-:W-:-:S13]  /*f310*/  PLOP3.LUT P0, PT, PT, PT, UP0, 0x80, 0x0 ;  /* 0x000000000000781c */ /* 0x000fda0003f0f008 */
[----:B------:R-:W-:Y:S05]  /*f320*/  @!P0 BRA `(.L_x_44) ;  /* 0x0000099000008947 */ /* 0x000fea0003800000 */
[----:B------:R-:W-:Y:S01]  /*f330*/  UISETP.LT.AND UP0, UPT, UR6, 0x1, UPT ;  /* 0x000000010600788c */ /* 0x000fe2000bf01270 */
[----:B0-----:R-:W-:-:S03]  /*f340*/  IMAD.MOV.U32 R21, RZ, RZ, RZ ;  /* 0x000000ffff157224 */ /* 0x001fc600078e00ff */
[----:B------:R-:W-:-:S04]  /*f350*/  USEL UR6, UR6, 0x1, !UP0 ;  /* 0x0000000106067887 */ /* 0x000fc8000c000000 */
[----:B------:R-:W-:-:S04]  /*f360*/  UIADD3 UR7, UR6, -0x1, URZ ;  /* 0xffffffff06077890 */ /* 0x000fc8000fffe03f */
[----:B------:R-:W-:Y:S02]  /*f370*/  UISETP.GE.U32.AND UP0, UPT, UR7, 0x3, UPT ;  /* 0x000000030700788c */ /* 0x000fe4000bf06070 */
[----:B------:R-:W-:-:S04]  /*f380*/  ULOP3.LUT UR7, UR6, 0x3, URZ, 0xc0, !UPT ;  /* 0x0000000306077892 */ /* 0x000fc8000f8ec03f */
[----:B------:R-:W-:-:S13]  /*f390*/  PLOP3.LUT P0, PT, PT, PT, UP0, 0x80, 0x0 ;  /* 0x000000000000781c */ /* 0x000fda0003f0f008 */
[----:B------:R-:W-:Y:S05]  /*f3a0*/  @!P0 BRA `(.L_x_45) ;  /* 0x0000079000008947 */ /* 0x000fea0003800000 */
[----:B------:R-:W-:Y:S01]  /*f3b0*/  UIADD3 UR6, UR6, -UR7, URZ ;  /* 0x8000000706067290 */ /* 0x000fe2000fffe03f */
[----:B------:R-:W-:-:S05]  /*f3c0*/  IMAD.MOV.U32 R21, RZ, RZ, RZ ;  /* 0x000000ffff157224 */ /* 0x000fca00078e00ff */
[----:B------:R-:W-:Y:S01]  /*f3d0*/  ISETP.LT.AND P0, PT, RZ, UR6, PT ;  /* 0x00000006ff007c0c */ /* 0x000fe2000bf01270 */
[----:B-1----:R-:W-:-:S12]  /*f3e0*/  IMAD.U32 R20, RZ, RZ, UR6 ;  /* 0x00000006ff147e24 */ /* 0x002fd8000f8e00ff */
[----:B------:R-:W-:Y:S05]  /*f3f0*/  @!P0 BRA `(.L_x_46) ;  /* 0x0000061000008947 */ /* 0x000fea0003800000 */
[----:B------:R-:W-:Y:S02]  /*f400*/  ISETP.GT.AND P2, PT, R20, 0xc, PT ;  /* 0x0000000c1400780c */ /* 0x000fe40003f44270 */
[----:B------:R-:W-:-:S11]  /*f410*/  PLOP3.LUT P0, PT, PT, PT, PT, 0x80, 0x0 ;  /* 0x000000000000781c */ /* 0x000fd60003f0f070 */
[----:B------:R-:W-:Y:S05]  /*f420*/  @!P2 BRA `(.L_x_47) ;  /* 0x000003b00000a947 */ /* 0x000fea0003800000 */
[----:B------:R-:W-:Y:S02]  /*f430*/  PLOP3.LUT P0, PT, PT, PT, PT, 0x8, 0x0 ;  /* 0x000000000000781c */ /* 0x000fe40003f0e170 */
.L_x_48:
[----:B------:R-:W-:Y:S01]  /*f440*/  IMAD R30, R21, 0x10, R0 ;  /* 0x00000010151e7824 */ /* 0x000fe200078e0200 */
[----:B------:R-:W-:Y:S01]  /*f450*/  IADD3 R20, R20, -0x10, RZ ;  /* 0xfffffff014147810 */ /* 0x000fe20007ffe0ff */
[----:B------:R-:W-:Y:S01]  /*f460*/  IMAD R26, R3, 0x40, R21 ;  /* 0x00000040031a7824 */ /* 0x000fe200078e0215 */
[----:B------:R-:W-:Y:S02]  /*f470*/  IADD3 R21, R21, 0x10, RZ ;  /* 0x0000001015157810 */ /* 0x000fe40007ffe0ff */
[----:B------:R-:W-:Y:S01]  /*f480*/  LDS R16, [R30.X4+0x1680] ;  /* 0x001680001e107984 */ /* 0x000fe20000004800 */
[----:B------:R-:W-:-:S03]  /*f490*/  ISETP.GT.AND P2, PT, R20, 0xc, PT ;  /* 0x0000000c1400780c */ /* 0x000fc60003f44270 */
[----:B------:R-:W0:Y:S04]  /*f4a0*/  LDS.128 R12, [R26.X4+0x640] ;  /* 0x000640001a0c7984 */ /* 0x000e280000004c00 */
[----:B------:R-:W1:Y:S04]  /*f4b0*/  LDS R17, [R30.X4+0x16c0] ;  /* 0x0016c0001e117984 */ /* 0x000e680000004800 */
[----:B------:R-:W2:Y:S04]  /*f4c0*/  LDS R32, [R30.X4+0x1700] ;  /* 0x001700001e207984 */ /* 0x000ea80000004800 */
[----:B------:R-:W3:Y:S04]  /*f4d0*/  LDS R34, [R30.X4+0x1740] ;  /* 0x001740001e227984 */ /* 0x000ee80000004800 */
[----:B------:R-:W4:Y:S04]  /*f4e0*/  LDS R36, [R30.X4+0x1780] ;  /* 0x001780001e247984 */ /* 0x000f280000004800 */
[----:B------:R-:W5:Y:S04]  /*f4f0*/  LDS.128 R8, [R26.X4+0x650] ;  /* 0x000650001a087984 */ /* 0x000f680000004c00 */
[----:B------:R-:W5:Y:S04]  /*f500*/  LDS R38, [R30.X4+0x17c0] ;  /* 0x0017c0001e267984 */ /* 0x000f680000004800 */
[----:B------:R-:W5:Y:S04]  /*f510*/  LDS R27, [R30.X4+0x1800] ;  /* 0x001800001e1b7984 */ /* 0x000f680000004800 */
[----:B------:R-:W5:Y:S04]  /*f520*/  LDS R24, [R30.X4+0x1840] ;  /* 0x001840001e187984 */ /* 0x000f680000004800 */
[----:B------:R-:W-:Y:S04]  /*f530*/  LDS R23, [R30.X4+0x1880] ;  /* 0x001880001e177984 */ /* 0x000fe80000004800 */
[----:B------:R-:W5:Y:S01]  /*f540*/  LDS.128 R4, [R26.X4+0x660] ;  /* 0x000660001a047984 */ /* 0x000f620000004c00 */
[----:B0-----:R-:W-:-:S02]  /*f550*/  IDP.4A.S8.S8 R12, R12, R16, R31 ;  /* 0x000000100c0c7226 */ /* 0x001fc4000000061f */
[----:B------:R-:W-:Y:S01]  /*f560*/  IDP.4A.S8.S8 R16, R16, c[0x2][0x0], R29 ;  /* 0x0080000010107a26 */ /* 0x000fe2000000061d */
[----:B------:R-:W0:Y:S01]  /*f570*/  LDS R22, [R30.X4+0x18c0] ;  /* 0x0018c0001e167984 */ /* 0x000e220000004800 */
[----:B-1----:R-:W-:Y:S02]  /*f580*/  IDP.4A.S8.S8 R13, R13, R17, R12 ;  /* 0x000000110d0d7226 */ /* 0x002fe4000000060c */
[----:B------:R-:W-:Y:S01]  /*f590*/  IDP.4A.S8.S8 R29, R17, c[0x2][0x0], R16 ;  /* 0x00800000111d7a26 */ /* 0x000fe20000000610 */
[----:B------:R-:W1:Y:S01]  /*f5a0*/  LDS R25, [R30.X4+0x1900] ;  /* 0x001900001e197984 */ /* 0x000e620000004800 */
[----:B--2---:R-:W-:Y:S02]  /*f5b0*/  IDP.4A.S8.S8 R14, R14, R32, R13 ;  /* 0x000000200e0e7226 */ /* 0x004fe4000000060d */
[----:B------:R-:W-:Y:S01]  /*f5c0*/  IDP.4A.S8.S8 R29, R32, c[0x2][0x0], R29 ;  /* 0x00800000201d7a26 */ /* 0x000fe2000000061d */
[----:B------:R-:W2:Y:S01]  /*f5d0*/  LDS R12, [R30.X4+0x1940] ;  /* 0x001940001e0c7984 */ /* 0x000ea20000004800 */
[----:B---3--:R-:W-:-:S02]  /*f5e0*/  IDP.4A.S8.S8 R15, R15, R34, R14 ;  /* 0x000000220f0f7226 */ /* 0x008fc4000000060e */
[----:B------:R-:W-:Y:S01]  /*f5f0*/  IDP.4A.S8.S8 R29, R34, c[0x2][0x0], R29 ;  /* 0x00800000221d7a26 */ /* 0x000fe2000000061d */
[----:B------:R-:W-:Y:S03]  /*f600*/  LDS R13, [R30.X4+0x1980] ;  /* 0x001980001e0d7984 */ /* 0x000fe60000004800 */
[----:B----4-:R-:W-:Y:S01]  /*f610*/  IDP.4A.S8.S8 R29, R36, c[0x2][0x0], R29 ;  /* 0x00800000241d7a26 */ /* 0x010fe2000000061d */
[----:B------:R-:W3:Y:S01]  /*f620*/  LDS.128 R16, [R26.X4+0x670] ;  /* 0x000670001a107984 */ /* 0x000ee20000004c00 */
[----:B-----5:R-:W-:-:S03]  /*f630*/  IDP.4A.S8.S8 R8, R8, R36, R15 ;  /* 0x0000002408087226 */ /* 0x020fc6000000060f */
[----:B------:R-:W4:Y:S01]  /*f640*/  LDS R14, [R30.X4+0x19c0] ;  /* 0x0019c0001e0e7984 */ /* 0x000f220000004800 */
[----:B------:R-:W-:Y:S02]  /*f650*/  IDP.4A.S8.S8 R8, R9, R38, R8 ;  /* 0x0000002609087226 */ /* 0x000fe40000000608 */
[----:B------:R-:W-:Y:S01]  /*f660*/  IDP.4A.S8.S8 R38, R38, c[0x2][0x0], R29 ;  /* 0x0080000026267a26 */ /* 0x000fe2000000061d */
[----:B------:R-:W5:Y:S01]  /*f670*/  LDS R32, [R30.X4+0x1a00] ;  /* 0x001a00001e207984 */ /* 0x000f620000004800 */
[----:B------:R-:W-:Y:S02]  /*f680*/  IDP.4A.S8.S8 R8, R10, R27, R8 ;  /* 0x0000001b0a087226 */ /* 0x000fe40000000608 */
[----:B------:R-:W-:Y:S01]  /*f690*/  IDP.4A.S8.S8 R27, R27, c[0x2][0x0], R38 ;  /* 0x008000001b1b7a26 */ /* 0x000fe20000000626 */
[----:B------:R-:W5:Y:S01]  /*f6a0*/  LDS R34, [R30.X4+0x1a40] ;  /* 0x001a40001e227984 */ /* 0x000f620000004800 */
[----:B------:R-:W-:Y:S02]  /*f6b0*/  IDP.4A.S8.S8 R8, R11, R24, R8 ;  /* 0x000000180b087226 */ /* 0x000fe40000000608 */
[----:B------:R-:W-:-:S02]  /*f6c0*/  IDP.4A.S8.S8 R24, R24, c[0x2][0x0], R27 ;  /* 0x0080000018187a26 */ /* 0x000fc4000000061b */
[----:B------:R-:W-:Y:S02]  /*f6d0*/  IDP.4A.S8.S8 R4, R4, R23, R8 ;  /* 0x0000001704047226 */ /* 0x000fe40000000608 */
[----:B------:R-:W-:Y:S02]  /*f6e0*/  IDP.4A.S8.S8 R23, R23, c[0x2][0x0], R24 ;  /* 0x0080000017177a26 */ /* 0x000fe40000000618 */
[----:B0-----:R-:W-:Y:S02]  /*f6f0*/  IDP.4A.S8.S8 R4, R5, R22, R4 ;  /* 0x0000001605047226 */ /* 0x001fe40000000604 */
[----:B------:R-:W-:Y:S02]  /*f700*/  IDP.4A.S8.S8 R22, R22, c[0x2][0x0], R23 ;  /* 0x0080000016167a26 */ /* 0x000fe40000000617 */
[----:B-1----:R-:W-:Y:S02]  /*f710*/  IDP.4A.S8.S8 R4, R6, R25, R4 ;  /* 0x0000001906047226 */ /* 0x002fe40000000604 */
[----:B------:R-:W-:-:S02]  /*f720*/  IDP.4A.S8.S8 R25, R25, c[0x2][0x0], R22 ;  /* 0x0080000019197a26 */ /* 0x000fc40000000616 */
[----:B--2---:R-:W-:Y:S02]  /*f730*/  IDP.4A.S8.S8 R4, R7, R12, R4 ;  /* 0x0000000c07047226 */ /* 0x004fe40000000604 */
[----:B------:R-:W-:Y:S02]  /*f740*/  IDP.4A.S8.S8 R12, R12, c[0x2][0x0], R25 ;  /* 0x008000000c0c7a26 */ /* 0x000fe40000000619 */
[----:B---3--:R-:W-:Y:S02]  /*f750*/  IDP.4A.S8.S8 R4, R16, R13, R4 ;  /* 0x0000000d10047226 */ /* 0x008fe40000000604 */
[----:B------:R-:W-:Y:S02]  /*f760*/  IDP.4A.S8.S8 R13, R13, c[0x2][0x0], R12 ;  /* 0x008000000d0d7a26 */ /* 0x000fe4000000060c */
[----:B----4-:R-:W-:Y:S02]  /*f770*/  IDP.4A.S8.S8 R17, R17, R14, R4 ;  /* 0x0000000e11117226 */ /* 0x010fe40000000604 */
[----:B------:R-:W-:-:S02]  /*f780*/  IDP.4A.S8.S8 R13, R14, c[0x2][0x0], R13 ;  /* 0x008000000e0d7a26 */ /* 0x000fc4000000060d */
[----:B-----5:R-:W-:Y:S02]  /*f790*/  IDP.4A.S8.S8 R18, R18, R32, R17 ;  /* 0x0000002012127226 */ /* 0x020fe40000000611 */
[----:B------:R-:W-:Y:S02]  /*f7a0*/  IDP.4A.S8.S8 R13, R32, c[0x2][0x0], R13 ;  /* 0x00800000200d7a26 */ /* 0x000fe4000000060d */
[----:B------:R-:W-:Y:S02]  /*f7b0*/  IDP.4A.S8.S8 R31, R19, R34, R18 ;  /* 0x00000022131f7226 */ /* 0x000fe40000000612 */
[----:B------:R-:W-:Y:S01]  /*f7c0*/  IDP.4A.S8.S8 R29, R34, c[0x2][0x0], R13 ;  /* 0x00800000221d7a26 */ /* 0x000fe2000000060d */
[----:B------:R-:W-:Y:S05]  /*f7d0*/  @P2 BRA `(.L_x_48) ;  /* 0xfffffc6000002947 */ /* 0x000fea000383ffff */
.L_x_47:
[----:B------:R-:W-:-:S13]  /*f7e0*/  ISETP.GT.AND P2, PT, R20, 0x4, PT ;  /* 0x000000041400780c */ /* 0x000fda0003f44270 */
[----:B------:R-:W-:Y:S05]  /*f7f0*/  @!P2 BRA `(.L_x_49) ;  /* 0x000001f00000a947 */ /* 0x000fea0003800000 */
[----:B------:R-:W-:Y:S01]  /*f800*/  IMAD R13, R21, 0x10, R0 ;  /* 0x00000010150d7824 */ /* 0x000fe200078e0200 */
[----:B------:R-:W-:Y:S01]  /*f810*/  PLOP3.LUT P0, PT, PT, PT, PT, 0x8, 0x0 ;  /* 0x000000000000781c */ /* 0x000fe20003f0e170 */
[----:B------:R-:W-:Y:S01]  /*f820*/  IMAD R12, R3, 0x40, R21 ;  /* 0x00000040030c7824 */ /* 0x000fe200078e0215 */
[----:B------:R-:W-:Y:S02]  /*f830*/  IADD3 R20, R20, -0x8, RZ ;  /* 0xfffffff814147810 */ /* 0x000fe40007ffe0ff */
[----:B------:R-:W0:Y:S01]  /*f840*/  LDS R14, [R13.X4+0x1680] ;  /* 0x001680000d0e7984 */ /* 0x000e220000004800 */
[----:B------:R-:W-:-:S03]  /*f850*/  IADD3 R21, R21, 0x8, RZ ;  /* 0x0000000815157810 */ /* 0x000fc60007ffe0ff */
[----:B------:R-:W1:Y:S04]  /*f860*/  LDS.128 R4, [R12.X4+0x640] ;  /* 0x000640000c047984 */ /* 0x000e680000004c00 */
[----:B------:R-:W2:Y:S04]  /*f870*/  LDS R16, [R13.X4+0x16c0] ;  /* 0x0016c0000d107984 */ /* 0x000ea80000004800 */
[----:B------:R-:W3:Y:S04]  /*f880*/  LDS R18, [R13.X4+0x1700] ;  /* 0x001700000d127984 */ /* 0x000ee80000004800 */
[----:B------:R-:W4:Y:S04]  /*f890*/  LDS R22, [R13.X4+0x1740] ;  /* 0x001740000d167984 */ /* 0x000f280000004800 */
[----:B------:R-:W5:Y:S04]  /*f8a0*/  LDS R24, [R13.X4+0x1780] ;  /* 0x001780000d187984 */ /* 0x000f680000004800 */
[----:B------:R-:W5:Y:S04]  /*f8b0*/  LDS.128 R8, [R12.X4+0x650] ;  /* 0x000650000c087984 */ /* 0x000f680000004c00 */
[----:B------:R-:W5:Y:S04]  /*f8c0*/  LDS R26, [R13.X4+0x17c0] ;  /* 0x0017c0000d1a7984 */ /* 0x000f680000004800 */
[----:B------:R-:W5:Y:S04]  /*f8d0*/  LDS R30, [R13.X4+0x1800] ;  /* 0x001800000d1e7984 */ /* 0x000f680000004800 */
[----:B------:R-:W5:Y:S01]  /*f8e0*/  LDS R32, [R13.X4+0x1840] ;  /* 0x001840000d207984 */ /* 0x000f620000004800 */
[----:B0-----:R-:W-:-:S02]  /*f8f0*/  IDP.4A.S8.S8 R29, R14, c[0x2][0x0], R29 ;  /* 0x008000000e1d7a26 */ /* 0x001fc4000000061d */
[----:B-1----:R-:W-:Y:S02]  /*f900*/  IDP.4A.S8.S8 R4, R4, R14, R31 ;  /* 0x0000000e04047226 */ /* 0x002fe4000000061f */
[----:B--2---:R-:W-:Y:S02]  /*f910*/  IDP.4A.S8.S8 R29, R16, c[0x2][0x0], R29 ;  /* 0x00800000101d7a26 */ /* 0x004fe4000000061d */
[----:B------:R-:W-:Y:S02]  /*f920*/  IDP.4A.S8.S8 R5, R5, R16, R4 ;  /* 0x0000001005057226 */ /* 0x000fe40000000604 */
[----:B---3--:R-:W-:Y:S02]  /*f930*/  IDP.4A.S8.S8 R29, R18, c[0x2][0x0], R29 ;  /* 0x00800000121d7a26 */ /* 0x008fe4000000061d */
[----:B------:R-:W-:Y:S02]  /*f940*/  IDP.4A.S8.S8 R6, R6, R18, R5 ;  /* 0x0000001206067226 */ /* 0x000fe40000000605 */
[----:B----4-:R-:W-:-:S02]  /*f950*/  IDP.4A.S8.S8 R29, R22, c[0x2][0x0], R29 ;  /* 0x00800000161d7a26 */ /* 0x010fc4000000061d */
[----:B------:R-:W-:Y:S02]  /*f960*/  IDP.4A.S8.S8 R7, R7, R22, R6 ;  /* 0x0000001607077226 */ /* 0x000fe40000000606 */
[----:B-----5:R-:W-:Y:S02]  /*f970*/  IDP.4A.S8.S8 R29, R24, c[0x2][0x0], R29 ;  /* 0x00800000181d7a26 */ /* 0x020fe4000000061d */
[----:B------:R-:W-:Y:S02]  /*f980*/  IDP.4A.S8.S8 R8, R8, R24, R7 ;  /* 0x0000001808087226 */ /* 0x000fe40000000607 */
[----:B------:R-:W-:Y:S02]  /*f990*/  IDP.4A.S8.S8 R29, R26, c[0x2][0x0], R29 ;  /* 0x008000001a1d7a26 */ /* 0x000fe4000000061d */
[----:B------:R-:W-:Y:S02]  /*f9a0*/  IDP.4A.S8.S8 R9, R9, R26, R8 ;  /* 0x0000001a09097226 */ /* 0x000fe40000000608 */
[----:B------:R-:W-:-:S02]  /*f9b0*/  IDP.4A.S8.S8 R29, R30, c[0x2][0x0], R29 ;  /* 0x008000001e1d7a26 */ /* 0x000fc4000000061d */
[----:B------:R-:W-:Y:S02]  /*f9c0*/  IDP.4A.S8.S8 R10, R10, R30, R9 ;  /* 0x0000001e0a0a7226 */ /* 0x000fe40000000609 */
[----:B------:R-:W-:Y:S02]  /*f9d0*/  IDP.4A.S8.S8 R29, R32, c[0x2][0x0], R29 ;  /* 0x00800000201d7a26 */ /* 0x000fe4000000061d */
[----:B------:R-:W-:Y:S02]  /*f9e0*/  IDP.4A.S8.S8 R31, R11, R32, R10 ;  /* 0x000000200b1f7226 */ /* 0x000fe4000000060a */
.L_x_49:
[----:B------:R-:W-:-:S13]  /*f9f0*/  ISETP.NE.OR P0, PT, R20, RZ, P0 ;  /* 0x000000ff1400720c */ /* 0x000fda0000705670 */
[----:B------:R-:W-:Y:S05]  /*fa00*/  @!P0 BRA `(.L_x_45) ;  /* 0x0000013000008947 */ /* 0x000fea0003800000 */
.L_x_46:
[----:B------:R-:W-:Y:S01]  /*fa10*/  IMAD R7, R3, 0x40, R21 ;  /* 0x0000004003077824 */ /* 0x000fe200078e0215 */
[----:B------:R-:W-:Y:S01]  /*fa20*/  IADD3 R20, R20, -0x4, RZ ;  /* 0xfffffffc14147810 */ /* 0x000fe20007ffe0ff */
[C---:B------:R-:W-:Y:S01]  /*fa30*/  IMAD R10, R21.reuse, 0x10, R0 ;  /* 0x00000010150a7824 */ /* 0x040fe200078e0200 */
[----:B------:R-:W-:Y:S02]  /*fa40*/  IADD3 R21, R21, 0x4, RZ ;  /* 0x0000000415157810 */ /* 0x000fe40007ffe0ff */
[----:B------:R-:W-:Y:S01]  /*fa50*/  ISETP.NE.AND P0, PT, R20, RZ, PT ;  /* 0x000000ff1400720c */ /* 0x000fe20003f05270 */
[----:B------:R-:W-:Y:S04]  /*fa60*/  LDS.128 R4, [R7.X4+0x640] ;  /* 0x0006400007047984 */ /* 0x000fe80000004c00 */
[----:B------:R-:W0:Y:S04]  /*fa70*/  LDS R8, [R10.X4+0x1680] ;  /* 0x001680000a087984 */ /* 0x000e280000004800 */
[----:B------:R-:W1:Y:S04]  /*fa80*/  LDS R9, [R10.X4+0x16c0] ;  /* 0x0016c0000a097984 */ /* 0x000e680000004800 */
[----:B------:R-:W2:Y:S04]  /*fa90*/  LDS R11, [R10.X4+0x1700] ;  /* 0x001700000a0b7984 */ /* 0x000ea80000004800 */
[----:B------:R-:W3:Y:S01]  /*faa0*/  LDS R13, [R10.X4+0x1740] ;  /* 0x001740000a0d7984 */ /* 0x000ee20000004800 */
[----:B0-----:R-:W-:-:S02]  /*fab0*/  IDP.4A.S8.S8 R4, R4, R8, R31 ;  /* 0x0000000804047226 */ /* 0x001fc4000000061f */
[----:B------:R-:W-:Y:S02]  /*fac0*/  IDP.4A.S8.S8 R8, R8, c[0x2][0x0], R29 ;  /* 0x0080000008087a26 */ /* 0x000fe4000000061d */
[----:B-1----:R-:W-:Y:S02]  /*fad0*/  IDP.4A.S8.S8 R5, R5, R9, R4 ;  /* 0x0000000905057226 */ /* 0x002fe40000000604 */
[----:B------:R-:W-:Y:S02]  /*fae0*/  IDP.4A.S8.S8 R8, R9, c[0x2][0x0], R8 ;  /* 0x0080000009087a26 */ /* 0x000fe40000000608 */
[----:B--2---:R-:W-:Y:S02]  /*faf0*/  IDP.4A.S8.S8 R6, R6, R11, R5 ;  /* 0x0000000b06067226 */ /* 0x004fe40000000605 */
[----:B------:R-:W-:Y:S02]  /*fb00*/  IDP.4A.S8.S8 R8, R11, c[0x2][0x0], R8 ;  /* 0x008000000b087a26 */ /* 0x000fe40000000608 */
[----:B---3--:R-:W-:-:S02]  /*fb10*/  IDP.4A.S8.S8 R31, R7, R13, R6 ;  /* 0x0000000d071f7226 */ /* 0x008fc40000000606 */
[----:B------:R-:W-:Y:S01]  /*fb20*/  IDP.4A.S8.S8 R29, R13, c[0x2][0x0], R8 ;  /* 0x008000000d1d7a26 */ /* 0x000fe20000000608 */
[----:B------:R-:W-:Y:S05]  /*fb30*/  @P0 BRA `(.L_x_46) ;  /* 0xfffffed000000947 */ /* 0x000fea000383ffff */
.L_x_45:
[----:B------:R-:W-:-:S13]  /*fb40*/  ISETP.NE.AND P0, PT, RZ, UR7, PT ;  /* 0x00000007ff007c0c */ /* 0x000fda000bf05270 */
[----:B------:R-:W-:Y:S05]  /*fb50*/  @!P0 BRA `(.L_x_44) ;  /* 0x0000016000008947 */ /* 0x000fea0003800000 */
[----:B------:R-:W-:Y:S01]  /*fb60*/  IMAD R4, R3, 0x40, R21 ;  /* 0x0000004003047824 */ /* 0x000fe200078e0215 */
[----:B------:R-:W-:Y:S01]  /*fb70*/  UISETP.NE.AND UP0, UPT, UR7, 0x1, UPT ;  /* 0x000000010700788c */ /* 0x000fe2000bf05270 */
[----:B------:R-:W-:-:S03]  /*fb80*/  IMAD R21, R21, 0x10, R0 ;  /* 0x0000001015157824 */ /* 0x000fc600078e0200 */
[----:B------:R-:W-:Y:S01]  /*fb90*/  LDS R6, [R4.X4+0x640] ;  /* 0x0006400004067984 */ /* 0x000fe20000004800 */
[----:B------:R-:W-:Y:S02]  /*fba0*/  LEA R5, R4, 0x640, 0x2 ;  /* 0x0000064004057811 */ /* 0x000fe400078e10ff */
[----:B------:R-:W-:Y:S01]  /*fbb0*/  PLOP3.LUT P0, PT, PT, PT, UP0, 0x80, 0x0 ;  /* 0x000000000000781c */ /* 0x000fe20003f0f008 */
[----:B------:R-:W0:Y:S01]  /*fbc0*/  LDS R8, [R21.X4+0x1680] ;  /* 0x0016800015087984 */ /* 0x000e220000004800 */
[----:B------:R-:W-:Y:S01]  /*fbd0*/  LEA R7, R21, 0x640, 0x2 ;  /* 0x0000064015077811 */ /* 0x000fe200078e10ff */
[----:B0-----:R-:W-:Y:S02]  /*fbe0*/  IDP.4A.S8.S8 R31, R6, R8, R31 ;  /* 0x00000008061f7226 */ /* 0x001fe4000000061f */
[----:B------:R-:W-:-:S08]  /*fbf0*/  IDP.4A.S8.S8 R29, R8, c[0x2][0x0], R29 ;  /* 0x00800000081d7a26 */ /* 0x000fd0000000061d */
[----:B------:R-:W-:Y:S05]  /*fc00*/  @!P0 BRA `(.L_x_44) ;  /* 0x000000b000008947 */ /* 0x000fea0003800000 */
[----:B------:R-:W-:Y:S01]  /*fc10*/  LDS R4, [R5+0x4] ;  /* 0x0000040005047984 */ /* 0x000fe20000000800 */
[----:B------:R-:W-:-:S03]  /*fc20*/  UISETP.NE.AND UP0, UPT, UR7, 0x2, UPT ;  /* 0x000000020700788c */ /* 0x000fc6000bf05270 */
[----:B------:R-:W0:Y:S03]  /*fc30*/  LDS R6, [R7+0x1080] ;  /* 0x0010800007067984 */ /* 0x000e260000000800 */
[----:B------:R-:W-:Y:S01]  /*fc40*/  PLOP3.LUT P0, PT, PT, PT, UP0, 0x80, 0x0 ;  /* 0x000000000000781c */ /* 0x000fe20003f0f008 */
[----:B0-----:R-:W-:Y:S02]  /*fc50*/  IDP.4A.S8.S8 R31, R4, R6, R31 ;  /* 0x00000006041f7226 */ /* 0x001fe4000000061f */
[----:B------:R-:W-:-:S10]  /*fc60*/  IDP.4A.S8.S8 R29, R6, c[0x2][0x0], R29 ;  /* 0x00800000061d7a26 */ /* 0x000fd4000000061d */
[----:B------:R-:W-:Y:S05]  /*fc70*/  @!P0 BRA `(.L_x_44) ;  /* 0x0000004000008947 */ /* 0x000fea0003800000 */
[----:B------:R-:W-:Y:S04]  /*fc80*/  LDS R5, [R5+0x8] ;  /* 0x0000080005057984 */ /* 0x000fe80000000800 */
[----:B------:R-:W0:Y:S02]  /*fc90*/  LDS R4, [R7+0x10c0] ;  /* 0x0010c00007047984 */ /* 0x000e240000000800 */
[----:B0-----:R-:W-:Y:S02]  /*fca0*/  IDP.4A.S8.S8 R31, R5, R4, R31 ;  /* 0x00000004051f7226 */ /* 0x001fe4000000061f */
[----:B------:R-:W-:Y:S02]  /*fcb0*/  IDP.4A.S8.S8 R29, R4, c[0x2][0x0], R29 ;  /* 0x00800000041d7a26 */ /* 0x000fe4000000061d */
.L_x_44:
[----:B------:R-:W-:Y:S01]  /*fcc0*/  UIADD3 UR4, UR4, 0x100, URZ ;  /* 0x0000010004047890 */ /* 0x000fe2000fffe03f */
[----:B------:R-:W-:Y:S03]  /*fcd0*/  BAR.SYNC.DEFER_BLOCKING 0x0 ;  /* 0x0000000000007b1d */ /* 0x000fe60000010000 */
[----:B------:R-:W-:-:S06]  /*fce0*/  UISETP.GE.U32.AND UP0, UPT, UR4, 0xc440, UPT ;  /* 0x0000c4400400788c */ /* 0x000fcc000bf06070 */
[----:B------:R-:W-:-:S13]  /*fcf0*/  PLOP3.LUT P0, PT, PT, PT, UP0, 0x80, 0x0 ;  /* 0x000000000000781c */ /* 0x000fda0003f0f008 */
[----:B------:R-:W-:Y:S01]  /*fd00*/  @P0 CALL.REL.NOINC `(.L_x_50) ;  /* 0x0000001000000944 */ /* 0x000fe20003c00000 */
[----:B------:R-:W-:Y:S05]  /*fd10*/  BRA `(.L_x_51) ;  /* 0xffff706000007947 */ /* 0x000fea000383ffff */
.L_x_50:
[----:B------:R-:W-:Y:S01]  /*fd20*/  LOP3.LUT P0, RZ, R3, UR5, R0, 0xfe, !PT ;  /* 0x0000000503ff7c12 */ /* 0x000fe2000f80fe00 */
[----:B------:R-:W-:Y:S01]  /*fd30*/  IMAD R29, R29, 0x80, R31 ;  /* 0x000000801d1d7824 */ /* 0x000fe200078e021f */
[----:B------:R-:W-:Y:S04]  /*fd40*/  BSSY B0, `(.L_x_52) ;  /* 0x0000057000007945 */ /* 0x000fe80003800000 */
[----:B------:R2:W-:Y:S04]  /*fd50*/  STS [R2.X4+0x23c], R29 ;  /* 0x00023c1d02007388 */ /* 0x0005e80000004800 */
[----:B------:R-:W-:Y:S06]  /*fd60*/  BAR.SYNC.DEFER_BLOCKING 0x0 ;  /* 0x0000000000007b1d */ /* 0x000fec0000010000 */
[----:B------:R-:W-:Y:S05]  /*fd70*/  @P0 BRA `(.L_x_53) ;  /* 0x0000053000000947 */ /* 0x000fea0003800000 */
[----:B0-2---:R-:W0:Y:S01]  /*fd80*/  LDS.128 R16, [0x240] ;  /* 0x00024000ff107984 */ /* 0x005e220000000c00 */
[----:B------:R-:W-:-:S02]  /*fd90*/  IMAD.MOV.U32 R56, RZ, RZ, c[0x0][0x180] ;  /* 0x00006000ff387624 */ /* 0x000fc400078e00ff */
[----:B------:R-:W-:Y:S01]  /*fda0*/  IMAD.MOV.U32 R57, RZ, RZ, c[0x0][0x184] ;  /* 0x00006100ff397624 */ /* 0x000fe200078e00ff */
[----:B------:R-:W2:Y:S04]  /*fdb0*/  LDS.128 R12, [0x250] ;  /* 0x00025000ff0c7984 */ /* 0x000ea80000000c00 */
[----:B------:R-:W3:Y:S04]  /*fdc0*/  LDS.128 R48, [0x260] ;  /* 0x00026000ff307984 */ /* 0x000ee80000000c00 */
[----:B------:R-:W4:Y:S04]  /*fdd0*/  LDS.128 R52, [0x270] ;  /* 0x00027000ff347984 */ /* 0x000f280000000c00 */
[----:B------:R-:W5:Y:S04]  /*fde0*/  LDS.128 R44, [0x280] ;  /* 0x00028000ff2c7984 */ /* 0x000f680000000c00 */
[----:B------:R-:W1:Y:S04]  /*fdf0*/  LDS.128 R4, [0x290] ;  /* 0x00029000ff047984 */ /* 0x000e680000000c00 */
[----:B------:R-:W1:Y:S04]  /*fe00*/  LDS.128 R8, [0x2a0] ;  /* 0x0002a000ff087984 */ /* 0x000e680000000c00 */
[----:B------:R-:W1:Y:S04]  /*fe10*/  LDS.128 R40, [0x2b0] ;  /* 0x0002b000ff287984 */ /* 0x000e680000000c00 */
[----:B-1----:R-:W1:Y:S04]  /*fe20*/  LDS.128 R36, [0x2c0] ;  /* 0x0002c000ff247984 */ /* 0x002e680000000c00 */
[----:B------:R-:W1:Y:S04]  /*fe30*/  LDS.128 R32, [0x2d0] ;  /* 0x0002d000ff207984 */ /* 0x000e680000000c00 */
[----:B0-----:R-:W-:Y:S04]  /*fe40*/  STG.E [R56.64+0x4], R16 ;  /* 0x0000041038007986 */ /* 0x001fe8000c10190a */
[----:B------:R-:W-:Y:S04]  /*fe50*/  STG.E [R56.64+0x8], R17 ;  /* 0x0000081138007986 */ /* 0x000fe8000c10190a */
[----:B------:R-:W-:Y:S04]  /*fe60*/  STG.E [R56.64+0xc], R18 ;  /* 0x00000c1238007986 */ /* 0x000fe8000c10190a */
[----:B------:R-:W-:Y:S04]  /*fe70*/  STG.E [R56.64+0x10], R19 ;  /* 0x0000101338007986 */ /* 0x000fe8000c10190a */
[----:B--2---:R-:W-:Y:S04]  /*fe80*/  STG.E [R56.64+0x14], R12 ;  /* 0x0000140c38007986 */ /* 0x004fe8000c10190a */
[----:B------:R-:W-:Y:S04]  /*fe90*/  STG.E [R56.64+0x18], R13 ;  /* 0x0000180d38007986 */ /* 0x000fe8000c10190a */
[----:B------:R-:W-:Y:S04]  /*fea0*/  STG.E [R56.64+0x1c], R14 ;  /* 0x00001c0e38007986 */ /* 0x000fe8000c10190a */
[----:B------:R-:W-:Y:S04]  /*feb0*/  STG.E [R56.64+0x20], R15 ;  /* 0x0000200f38007986 */ /* 0x000fe8000c10190a */
[----:B---3--:R-:W-:Y:S04]  /*fec0*/  STG.E [R56.64+0x24], R48 ;  /* 0x0000243038007986 */ /* 0x008fe8000c10190a */
[----:B------:R-:W-:Y:S04]  /*fed0*/  STG.E [R56.64+0x28], R49 ;  /* 0x0000283138007986 */ /* 0x000fe8000c10190a */
[----:B------:R-:W-:Y:S04]  /*fee0*/  STG.E [R56.64+0x2c], R50 ;  /* 0x00002c3238007986 */ /* 0x000fe8000c10190a */
[----:B------:R-:W-:Y:S04]  /*fef0*/  STG.E [R56.64+0x30], R51 ;  /* 0x0000303338007986 */ /* 0x000fe8000c10190a */
[----:B----4-:R-:W-:Y:S04]  /*ff00*/  STG.E [R56.64+0x38], R53 ;  /* 0x0000383538007986 */ /* 0x010fe8000c10190a */
[----:B------:R-:W0:Y:S04]  /*ff10*/  LDS.128 R28, [0x2e0] ;  /* 0x0002e000ff1c7984 */ /* 0x000e280000000c00 */
[----:B------:R-:W2:Y:S04]  /*ff20*/  LDS.128 R24, [0x2f0] ;  /* 0x0002f000ff187984 */ /* 0x000ea80000000c00 */
[----:B------:R-:W3:Y:S04]  /*ff30*/  LDS.128 R20, [0x300] ;  /* 0x00030000ff147984 */ /* 0x000ee80000000c00 */
[----:B------:R-:W4:Y:S04]  /*ff40*/  LDS.128 R16, [0x310] ;  /* 0x00031000ff107984 */ /* 0x000f280000000c00 */
[----:B------:R-:W0:Y:S04]  /*ff50*/  LDS.128 R12, [0x320] ;  /* 0x00032000ff0c7984 */ /* 0x000e280000000c00 */
[----:B------:R-:W0:Y:S04]  /*ff60*/  LDS.128 R48, [0x330] ;  /* 0x00033000ff307984 */ /* 0x000e280000000c00 */
[----:B------:R-:W0:Y:S04]  /*ff70*/  LDS R53, [0x23c] ;  /* 0x00023c00ff357984 */ /* 0x000e280000000800 */
[----:B------:R0:W-:Y:S04]  /*ff80*/  STG.E [R56.64+0x34], R52 ;  /* 0x0000343438007986 */ /* 0x0001e8000c10190a */
[----:B------:R0:W-:Y:S04]  /*ff90*/  STG.E [R56.64+0x3c], R54 ;  /* 0x00003c3638007986 */ /* 0x0001e8000c10190a */
[----:B------:R0:W-:Y:S04]  /*ffa0*/  STG.E [R56.64+0x40], R55 ;  /* 0x0000403738007986 */ /* 0x0001e8000c10190a */
[----:B-----5:R0:W-:Y:S04]  /*ffb0*/  STG.E [R56.64+0x44], R44 ;  /* 0x0000442c38007986 */ /* 0x0201e8000c10190a */
[----:B------:R0:W-:Y:S04]  /*ffc0*/  STG.E [R56.64+0x48], R45 ;  /* 0x0000482d38007986 */ /* 0x0001e8000c10190a */
        /* <DEDUP_REMOVED lines=14> */
[----:B-1----:R1:W-:Y:S04]  /*100b0*/  STG.E [R56.64+0x84], R36 ;  /* 0x0000842438007986 */ /* 0x0023e8000c10190a */
[----:B------:R1:W-:Y:S04]  /*100c0*/  STG.E [R56.64+0x88], R37 ;  /* 0x0000882538007986 */ /* 0x0003e8000c10190a */
[----:B------:R1:W-:Y:S04]  /*100d0*/  STG.E [R56.64+0x8c], R38 ;  /* 0x00008c2638007986 */ /* 0x0003e8000c10190a */
[----:B------:R1:W-:Y:S04]  /*100e0*/  STG.E [R56.64+0x90], R39 ;  /* 0x0000902738007986 */ /* 0x0003e8000c10190a */
[----:B------:R1:W-:Y:S04]  /*100f0*/  STG.E [R56.64+0x94], R32 ;  /* 0x0000942038007986 */ /* 0x0003e8000c10190a */
[----:B------:R1:W-:Y:S04]  /*10100*/  STG.E [R56.64+0x98], R33 ;  /* 0x0000982138007986 */ /* 0x0003e8000c10190a */
[----:B------:R1:W-:Y:S04]  /*10110*/  STG.E [R56.64+0x9c], R34 ;  /* 0x00009c2238007986 */ /* 0x0003e8000c10190a */
[----:B------:R1:W-:Y:S04]  /*10120*/  STG.E [R56.64+0xa0], R35 ;  /* 0x0000a02338007986 */ /* 0x0003e8000c10190a */
[----:B0-----:R1:W-:Y:S04]  /*10130*/  STG.E [R56.64+0xa4], R28 ;  /* 0x0000a41c38007986 */ /* 0x0013e8000c10190a */
[----:B------:R1:W-:Y:S04]  /*10140*/  STG.E [R56.64+0xa8], R29 ;  /* 0x0000a81d38007986 */ /* 0x0003e8000c10190a */
[----:B------:R1:W-:Y:S04]  /*10150*/  STG.E [R56.64+0xac], R30 ;  /* 0x0000ac1e38007986 */ /* 0x0003e8000c10190a */
[----:B------:R1:W-:Y:S04]  /*10160*/  STG.E [R56.64+0xb0], R31 ;  /* 0x0000b01f38007986 */ /* 0x0003e8000c10190a */
[----:B--2---:R1:W-:Y:S04]  /*10170*/  STG.E [R56.64+0xb4], R24 ;  /* 0x0000b41838007986 */ /* 0x0043e8000c10190a */
[----:B------:R1:W-:Y:S04]  /*10180*/  STG.E [R56.64+0xb8], R25 ;  /* 0x0000b81938007986 */ /* 0x0003e8000c10190a */
[----:B------:R1:W-:Y:S04]  /*10190*/  STG.E [R56.64+0xbc], R26 ;  /* 0x0000bc1a38007986 */ /* 0x0003e8000c10190a */
[----:B------:R1:W-:Y:S04]  /*101a0*/  STG.E [R56.64+0xc0], R27 ;  /* 0x0000c01b38007986 */ /* 0x0003e8000c10190a */
[----:B---3--:R1:W-:Y:S04]  /*101b0*/  STG.E [R56.64+0xc4], R20 ;  /* 0x0000c41438007986 */ /* 0x0083e8000c10190a */
[----:B------:R1:W-:Y:S04]  /*101c0*/  STG.E [R56.64+0xc8], R21 ;  /* 0x0000c81538007986 */ /* 0x0003e8000c10190a */
[----:B------:R1:W-:Y:S04]  /*101d0*/  STG.E [R56.64+0xcc], R22 ;  /* 0x0000cc1638007986 */ /* 0x0003e8000c10190a */
[----:B------:R1:W-:Y:S04]  /*101e0*/  STG.E [R56.64+0xd0], R23 ;  /* 0x0000d01738007986 */ /* 0x0003e8000c10190a */
[----:B----4-:R1:W-:Y:S04]  /*101f0*/  STG.E [R56.64+0xd4], R16 ;  /* 0x0000d41038007986 */ /* 0x0103e8000c10190a */
        /* <DEDUP_REMOVED lines=10> */
[----:B------:R1:W-:Y:S02]  /*102a0*/  STG.E [R56.64], R53 ;  /* 0x0000003538007986 */ /* 0x0003e4000c10190a */
.L_x_53:
[----:B--2---:R-:W-:Y:S05]  /*102b0*/  BSYNC B0 ;  /* 0x0000000000007941 */ /* 0x004fea0003800000 */
.L_x_52:
[----:B------:R-:W-:Y:S02]  /*102c0*/  ULDC UR4, c[0x0][0xc] ;  /* 0x0000030000047ab9 */ /* 0x000fe40000000800 */
[----:B------:R-:W-:-:S03]  /*102d0*/  UIADD3 UR5, UR5, UR4, URZ ;  /* 0x0000000405057290 */ /* 0x000fc6000fffe03f */
[----:B------:R-:W-:Y:S02]  /*102e0*/  ULDC UR4, c[0x0][0x178] ;  /* 0x00005e0000047ab9 */ /* 0x000fe40000000800 */
[----:B------:R-:W-:-:S06]  /*102f0*/  UISETP.GE.AND UP0, UPT, UR5, UR4, UPT ;  /* 0x000000040500728c */ /* 0x000fcc000bf06270 */
[----:B------:R-:W-:-:S13]  /*10300*/  PLOP3.LUT P0, PT, PT, PT, UP0, 0x80, 0x0 ;  /* 0x000000000000781c */ /* 0x000fda0003f0f008 */
[----:B------:R-:W-:Y:S01]  /*10310*/  @P0 CALL.REL.NOINC `(.L_x_54) ;  /* 0x0000001000000944 */ /* 0x000fe20003c00000 */
[----:B------:R-:W-:Y:S05]  /*10320*/  BRA `(.L_x_55) ;  /* 0xffff1af000007947 */ /* 0x000fea000383ffff */
.L_x_54:
[----:B------:R-:W-:Y:S05]  /*10330*/  EXIT ;  /* 0x000000000000794d */ /* 0x000fea0003800000 */
.L_x_56:
[----:B------:R-:W-:-:S00]  /*10340*/  BRA `(.L_x_56) ;  /* 0xfffffff000007947 */ /* 0x000fc0000383ffff */
[----:B------:R-:W-:-:S00]  /*10350*/  NOP ;  /* 0x0000000000007918 */ /* 0x000fc00000000000 */
        /* <DEDUP_REMOVED lines=10> */
.L_x_58:


//--------------------- .text.compress            --------------------------
	.section	.text.compress,"ax",@progbits
	.sectioninfo	@"SHI_REGISTERS=40"
	.align	128
        .global         compress
        .type           compress,@function
        .size           compress,(.L_x_59 - compress)
        .other          compress,@"STO_CUDA_ENTRY STV_DEFAULT"
compress:
.text.compress:
[----:B------:R-:W-:Y:S02]  /*0000*/  IMAD.MOV.U32 R1, RZ, RZ, c[0x0][0x28] ;  /* 0x00000a00ff017624 */ /* 0x000fe400078e00ff */
[----:B------:R-:W0:Y:S01]  /*0010*/  S2UR UR5, SR_CTAID.X ;  /* 0x00000000000579c3 */ /* 0x000e220000002500 */
[----:B------:R-:W1:Y:S01]  /*0020*/  S2R R2, SR_TID.X ;  /* 0x0000000000027919 */ /* 0x000e620000002100 */
[----:B------:R-:W-:-:S03]  /*0030*/  ULDC.64 UR6, c[0x0][0x0] ;  /* 0x0000000000067ab9 */ /* 0x000fc60000000a00 */
[----:B------:R-:W2:Y:S03]  /*0040*/  S2R R0, SR_TID.Y ;  /* 0x0000000000007919 */ /* 0x000ea60000002200 */
[----:B------:R-:W3:Y:S01]  /*0050*/  S2UR UR4, SR_CTAID.Y ;  /* 0x00000000000479c3 */ /* 0x000ee20000002600 */
[----:B0-----:R-:W-:Y:S01]  /*0060*/  UIMAD UR5, UR5, UR6, URZ ;  /* 0x00000006050572a4 */ /* 0x001fe2000f8e023f */
[----:B-1----:R-:W-:Y:S02]  /*0070*/  IMAD.MOV R2, RZ, RZ, -R2 ;  /* 0x000000ffff027224 */ /* 0x002fe400078e0a02 */
[----:B--2---:R-:W-:-:S03]  /*0080*/  IMAD.MOV R0, RZ, RZ, -R0 ;  /* 0x000000ffff007224 */ /* 0x004fc600078e0a00 */
[----:B------:R-:W-:Y:S01]  /*0090*/  ISETP.NE.AND P0, PT, R2, UR5, PT ;  /* 0x0000000502007c0c */ /* 0x000fe2000bf05270 */
[----:B---3--:R-:W-:-:S06]  /*00a0*/  UIMAD UR4, UR4, UR7, URZ ;  /* 0x00000007040472a4 */ /* 0x008fcc000f8e023f */
[----:B------:R-:W-:-:S13]  /*00b0*/  ISETP.NE.OR P0, PT, R0, UR4, P0 ;  /* 0x0000000400007c0c */ /* 0x000fda0008705670 */
[----:B------:R-:W-:Y:S05]  /*00c0*/  @P0 EXIT ;  /* 0x000000000000094d */ /* 0x000fea0003800000 */
[----:B------:R-:W-:Y:S01]  /*00d0*/  IMAD.MOV.U32 R14, RZ, RZ, c[0x0][0x160] ;  /* 0x00005800ff0e7624 */ /* 0x000fe200078e00ff */
[----:B------:R-:W-:Y:S01]  /*00e0*/  ULDC.64 UR4, c[0x0][0x118] ;  /* 0x0000460000047ab9 */ /* 0x000fe20000000a00 */
[----:B------:R-:W-:Y:S02]  /*00f0*/  IMAD.MOV.U32 R15, RZ, RZ, c[0x0][0x164] ;  /* 0x00005900ff0f7624 */ /* 0x000fe400078e00ff */
[----:B------:R-:W-:Y:S02]  /*0100*/  IMAD.MOV.U32 R18, RZ, RZ, c[0x0][0x168] ;  /* 0x00005a00ff127624 */ /* 0x000fe400078e00ff */
[----:B------:R-:W-:Y:S01]  /*0110*/  IMAD.MOV.U32 R19, RZ, RZ, c[0x0][0x16c] ;  /* 0x00005b00ff137624 */ /* 0x000fe200078e00ff */
[----:B------:R0:W2:Y:S04]  /*0120*/  LDG.E.CONSTANT R17, [R14.64+0x4] ;  /* 0x000004040e117981 */ /* 0x0000a8000c1e9900 */
[----:B------:R0:W2:Y:S04]  /*0130*/  LDG.E.CONSTANT R22, [R14.64+0x14] ;  /* 0x000014040e167981 */ /* 0x0000a8000c1e9900 */
[----:B------:R-:W2:Y:S04]  /*0140*/  LDG.E.CONSTANT R8, [R18.64+0x8] ;  /* 0x0000080412087981 */ /* 0x000ea8000c1e9900 */
[----:B------:R0:W3:Y:S04]  /*0150*/  LDG.E.CONSTANT R31, [R14.64+0xc] ;  /* 0x00000c040e1f7981 */ /* 0x0000e8000c1e9900 */
[----:B------:R0:W3:Y:S04]  /*0160*/  LDG.E.CONSTANT R21, [R14.64+0x1c] ;  /* 0x00001c040e157981 */ /* 0x0000e8000c1e9900 */
[----:B------:R-:W3:Y:S04]  /*0170*/  LDG.E.CONSTANT R12, [R18.64+0x18] ;  /* 0x00001804120c7981 */ /* 0x000ee8000c1e9900 */
[----:B------:R0:W4:Y:S04]  /*0180*/  LDG.E.CONSTANT R23, [R14.64] ;  /* 0x000000040e177981 */ /* 0x000128000c1e9900 */
[----:B------:R0:W4:Y:S04]  /*0190*/  LDG.E.CONSTANT R25, [R14.64+0x10] ;  /* 0x000010040e197981 */ /* 0x000128000c1e9900 */
[----:B------:R-:W4:Y:S04]  /*01a0*/  LDG.E.CONSTANT R0, [R18.64] ;  /* 0x0000000412007981 */ /* 0x000f28000c1e9900 */
[----:B------:R0:W5:Y:S04]  /*01b0*/  LDG.E.CONSTANT R28, [R14.64+0x8] ;  /* 0x000008040e1c7981 */ /* 0x000168000c1e9900 */
[----:B------:R0:W5:Y:S04]  /*01c0*/  LDG.E.CONSTANT R20, [R14.64+0x18] ;  /* 0x000018040e147981 */ /* 0x000168000c1e9900 */
[----:B------:R-:W5:Y:S04]  /*01d0*/  LDG.E.CONSTANT R3, [R18.64+0x10] ;  /* 0x0000100412037981 */ /* 0x000f68000c1e9900 */
[----:B------:R1:W5:Y:S04]  /*01e0*/  LDG.E.CONSTANT R2, [R18.64+0xc] ;  /* 0x00000c0412027981 */ /* 0x000368000c1e9900 */
        /* <DEDUP_REMOVED lines=9> */
[----:B0-----:R1:W5:Y:S04]  /*0280*/  LDG.E.CONSTANT R14, [R18.64+0x3c] ;  /* 0x00003c04120e7981 */ /* 0x001368000c1e9900 */
[----:B------:R1:W5:Y:S01]  /*0290*/  LDG.E.CONSTANT R15, [R18.64+0x2c] ;  /* 0x00002c04120f7981 */ /* 0x000362000c1e9900 */
[----:B--2---:R-:W-:-:S04]  /*02a0*/  IADD3 R17, R22, R17, R8 ;  /* 0x0000001116117210 */ /* 0x004fc80007ffe008 */
[----:B------:R-:W-:-:S04]  /*02b0*/  SHF.R.W.U32 R26, R17, 0x10, R17 ;  /* 0x00000010111a7819 */ /* 0x000fc80000001e11 */
[----:B------:R-:W-:-:S04]  /*02c0*/  IADD3 R35, R26, -0x4498517b, RZ ;  /* 0xbb67ae851a237810 */ /* 0x000fc80007ffe0ff */
[----:B------:R-:W-:Y:S02]  /*02d0*/  LOP3.LUT R22, R22, R35, RZ, 0x3c, !PT ;  /* 0x0000002316167212 */ /* 0x000fe400078e3cff */
[----:B---3--:R-:W-:Y:S02]  /*02e0*/  IADD3 R31, R21, R31, R12 ;  /* 0x0000001f151f7210 */ /* 0x008fe40007ffe00c */
[----:B------:R-:W-:Y:S02]  /*02f0*/  SHF.R.W.U32 R30, R22, 0xc, R22 ;  /* 0x0000000c161e7819 */ /* 0x000fe40000001e16 */
[----:B------:R-:W-:Y:S02]  /*0300*/  LOP3.LUT R24, R31, c[0x0][0x17c], RZ, 0x3c, !PT ;  /* 0x00005f001f187a12 */ /* 0x000fe400078e3cff */
[----:B----4-:R-:W-:Y:S02]  /*0310*/  IADD3 R23, R25, R23, R0 ;  /* 0x0000001719177210 */ /* 0x010fe40007ffe000 */
[----:B------:R-:W-:-:S02]  /*0320*/  SHF.R.W.U32 R24, R24, 0x10, R24 ;  /* 0x0000001018187819 */ /* 0x000fc40000001e18 */
[----:B------:R-:W-:Y:S02]  /*0330*/  LOP3.LUT R22, R23, c[0x0][0x170], RZ, 0x3c, !PT ;  /* 0x00005c0017167a12 */ /* 0x000fe400078e3cff */
[----:B-----5:R-:W-:-:S04]  /*0340*/  IADD3 R28, R20, R28, R3 ;  /* 0x0000001c141c7210 */ /* 0x020fc80007ffe003 */
[----:B-1----:R-:W-:Y:S02]  /*0350*/  LOP3.LUT R18, R28, c[0x0][0x178], RZ, 0x3c, !PT ;  /* 0x00005e001c127a12 */ /* 0x002fe400078e3cff */
[----:B------:R-:W-:Y:S02]  /*0360*/  IADD3 R17, R30, R17, R2 ;  /* 0x000000111e117210 */ /* 0x000fe40007ffe002 */
[----:B------:R-:W-:Y:S02]  /*0370*/  SHF.R.W.U32 R19, R22, 0x10, R22 ;  /* 0x0000001016137819 */ /* 0x000fe40000001e16 */
[----:B------:R-:W-:Y:S02]  /*0380*/  SHF.R.W.U32 R22, R18, 0x10, R18 ;  /* 0x0000001012167819 */ /* 0x000fe40000001e12 */
[----:B------:R-:W-:Y:S02]  /*0390*/  LOP3.LUT R26, R26, R17, RZ, 0x3c, !PT ;  /* 0x000000111a1a7212 */ /* 0x000fe400078e3cff */
[----:B------:R-:W-:-:S02]  /*03a0*/  IADD3 R29, R24, -0x5ab00ac6, RZ ;  /* 0xa54ff53a181d7810 */ /* 0x000fc40007ffe0ff */
[----:B------:R-:W-:Y:S02]  /*03b0*/  IADD3 R27, R19, 0x6a09e667, RZ ;  /* 0x6a09e667131b7810 */ /* 0x000fe40007ffe0ff */
[----:B------:R-:W-:Y:S02]  /*03c0*/  IADD3 R33, R22, 0x3c6ef372, RZ ;  /* 0x3c6ef37216217810 */ /* 0x000fe40007ffe0ff */
[----:B------:R-:W-:Y:S02]  /*03d0*/  SHF.R.W.U32 R26, R26, 0x8, R26 ;  /* 0x000000081a1a7819 */ /* 0x000fe40000001e1a */
[----:B------:R-:W-:Y:S02]  /*03e0*/  LOP3.LUT R32, R21, R29, RZ, 0x3c, !PT ;  /* 0x0000001d15207212 */ /* 0x000fe400078e3cff */
[----:B------:R-:W-:Y:S01]  /*03f0*/  LOP3.LUT R18, R25, R27, RZ, 0x3c, !PT ;  /* 0x0000001b19127212 */ /* 0x000fe200078e3cff */
[----:B------:R-:W-:Y:S01]  /*0400*/  IMAD.IADD R25, R35, 0x1, R26 ;  /* 0x0000000123197824 */ /* 0x000fe200078e021a */
[----:B------:R-:W-:-:S02]  /*0410*/  LOP3.LUT R21, R20, R33, RZ, 0x3c, !PT ;  /* 0x0000002114157212 */ /* 0x000fc400078e3cff */
[----:B------:R-:W-:Y:S02]  /*0420*/  SHF.R.W.U32 R20, R32, 0xc, R32 ;  /* 0x0000000c20147819 */ /* 0x000fe40000001e20 */
[----:B------:R-:W-:Y:S02]  /*0430*/  SHF.R.W.U32 R18, R18, 0xc, R18 ;  /* 0x0000000c12127819 */ /* 0x000fe40000001e12 */
[----:B------:R-:W-:Y:S02]  /*0440*/  SHF.R.W.U32 R21, R21, 0xc, R21 ;  /* 0x0000000c15157819 */ /* 0x000fe40000001e15 */
[----:B------:R-:W-:Y:S02]  /*0450*/  IADD3 R31, R20, R31, R11 ;  /* 0x0000001f141f7210 */ /* 0x000fe40007ffe00b */
[----:B------:R-:W-:Y:S02]  /*0460*/  LOP3.LUT R30, R30, R25, RZ, 0x3c, !PT ;  /* 0x000000191e1e7212 */ /* 0x000fe400078e3cff */
[----:B------:R-:W-:-:S02]  /*0470*/  IADD3 R32, R18, R23, R10 ;  /* 0x0000001712207210 */ /* 0x000fc40007ffe00a */
[----:B------:R-:W-:Y:S02]  /*0480*/  IADD3 R23, R21, R28, R16 ;  /* 0x0000001c15177210 */ /* 0x000fe40007ffe010 */
[----:B------:R-:W-:Y:S02]  /*0490*/  LOP3.LUT R34, R24, R31, RZ, 0x3c, !PT ;  /* 0x0000001f18227212 */ /* 0x000fe400078e3cff */
[----:B------:R-:W-:Y:S02]  /*04a0*/  SHF.R.W.U32 R30, R30, 0x7, R30 ;  /* 0x000000071e1e7819 */ /* 0x000fe40000001e1e */
[----:B------:R-:W-:Y:S02]  /*04b0*/  LOP3.LUT R24, R19, R32, RZ, 0x3c, !PT ;  /* 0x0000002013187212 */ /* 0x000fe400078e3cff */
[----:B------:R-:W-:Y:S02]  /*04c0*/  LOP3.LUT R28, R22, R23, RZ, 0x3c, !PT ;  /* 0x00000017161c7212 */ /* 0x000fe400078e3cff */
[----:B------:R-:W-:-:S02]  /*04d0*/  SHF.R.W.U32 R34, R34, 0x8, R34 ;  /* 0x0000000822227819 */ /* 0x000fc40000001e22 */
[----:B------:R-:W-:Y:S02]  /*04e0*/  IADD3 R19, R30, R32, R13 ;  /* 0x000000201e137210 */ /* 0x000fe40007ffe00d */
[----:B------:R-:W-:Y:S02]  /*04f0*/  SHF.R.W.U32 R22, R24, 0x8, R24 ;  /* 0x0000000818167819 */ /* 0x000fe40000001e18 */
[----:B------:R-:W-:Y:S01]  /*0500*/  SHF.R.W.U32 R24, R28, 0x8, R28 ;  /* 0x000000081c187819 */ /* 0x000fe20000001e1c */
[----:B------:R-:W-:Y:S01]  /*0510*/  IMAD.IADD R29, R29, 0x1, R34 ;  /* 0x000000011d1d7824 */ /* 0x000fe200078e0222 */
[----:B------:R-:W-:Y:S01]  /*0520*/  LOP3.LUT R28, R19, R34, RZ, 0x3c, !PT ;  /* 0x00000022131c7212 */ /* 0x000fe200078e3cff */
[----:B------:R-:W-:Y:S02]  /*0530*/  IMAD.IADD R27, R27, 0x1, R22 ;  /* 0x000000011b1b7824 */ /* 0x000fe400078e0216 */
[----:B------:R-:W-:Y:S01]  /*0540*/  IMAD.IADD R33, R33, 0x1, R24 ;  /* 0x0000000121217824 */ /* 0x000fe200078e0218 */
[----:B------:R-:W-:-:S02]  /*0550*/  SHF.R.W.U32 R28, R28, 0x10, R28 ;  /* 0x000000101c1c7819 */ /* 0x000fc40000001e1c */
[----:B------:R-:W-:Y:S02]  /*0560*/  LOP3.LUT R32, R20, R29, RZ, 0x3c, !PT ;  /* 0x0000001d14207212 */ /* 0x000fe400078e3cff */
[----:B------:R-:W-:Y:S02]  /*0570*/  LOP3.LUT R18, R18, R27, RZ, 0x3c, !PT ;  /* 0x0000001b12127212 */ /* 0x000fe400078e3cff */
[----:B------:R-:W-:Y:S01]  /*0580*/  LOP3.LUT R20, R21, R33, RZ, 0x3c, !PT ;  /* 0x0000002115147212 */ /* 0x000fe200078e3cff */
[----:B------:R-:W-:Y:S01]  /*0590*/  IMAD.IADD R33, R33, 0x1, R28 ;  /* 0x0000000121217824 */ /* 0x000fe200078e021c */
[----:B------:R-:W-:Y:S02]  /*05a0*/  SHF.R.W.U32 R21, R32, 0x7, R32 ;  /* 0x0000000720157819 */ /* 0x000fe40000001e20 */
[----:B------:R-:W-:Y:S02]  /*05b0*/  SHF.R.W.U32 R18, R18, 0x7, R18 ;  /* 0x0000000712127819 */ /* 0x000fe40000001e12 */
[----:B------:R-:W-:-:S02]  /*05c0*/  SHF.R.W.U32 R20, R20, 0x7, R20 ;  /* 0x0000000714147819 */ /* 0x000fc40000001e14 */
[----:B------:R-:W-:Y:S02]  /*05d0*/  IADD3 R23, R21, R23, R6 ;  /* 0x0000001715177210 */ /* 0x000fe40007ffe006 */
[----:B------:R-:W-:Y:S02]  /*05e0*/  LOP3.LUT R30, R30, R33, RZ, 0x3c, !PT ;  /* 0x000000211e1e7212 */ /* 0x000fe400078e3cff */
[----:B------:R-:W-:Y:S02]  /*05f0*/  IADD3 R31, R18, R31, R4 ;  /* 0x0000001f121f7210 */ /* 0x000fe40007ffe004 */
[----:B------:R-:W-:Y:S02]  /*0600*/  IADD3 R17, R20, R17, R7 ;  /* 0x0000001114117210 */ /* 0x000fe40007ffe007 */
[----:B------:R-:W-:Y:S02]  /*0610*/  LOP3.LUT R26, R23, R26, RZ, 0x3c, !PT ;  /* 0x0000001a171a7212 */ /* 0x000fe400078e3cff */
[----:B------:R-:W-:-:S02]  /*0620*/  SHF.R.W.U32 R32, R30, 0xc, R30 ;  /* 0x0000000c1e207819 */ /* 0x000fc40000001e1e */
[----:B------:R-:W-:Y:S02]  /*0630*/  LOP3.LUT R30, R31, R24, RZ, 0x3c, !PT ;  /* 0x000000181f1e7212 */ /* 0x000fe400078e3cff */
[----:B------:R-:W-:Y:S02]  /*0640*/  LOP3.LUT R24, R17, R22, RZ, 0x3c, !PT ;  /* 0x0000001611187212 */ /* 0x000fe400078e3cff */
[----:B------:R-:W-:Y:S02]  /*0650*/  SHF.R.W.U32 R26, R26, 0x10, R26 ;  /* 0x000000101a1a7819 */ /* 0x000fe40000001e1a */
[----:B------:R-:W-:Y:S02]  /*0660*/  IADD3 R19, R32, R19, R5 ;  /* 0x0000001320137210 */ /* 0x000fe40007ffe005 */
[----:B------:R-:W-:Y:S02]  /*0670*/  SHF.R.W.U32 R22, R30, 0x10, R30 ;  /* 0x000000101e167819 */ /* 0x000fe40000001e1e */
[----:B------:R-:W-:Y:S01]  /*0680*/  SHF.R.W.U32 R24, R24, 0x10, R24 ;  /* 0x0000001018187819 */ /* 0x000fe20000001e18 */
[----:B------:R-:W-:Y:S01]  /*0690*/  IMAD.IADD R30, R27, 0x1, R26 ;  /* 0x000000011b1e7824 */ /* 0x000fe200078e021a */
[----:B------:R-:W-:Y:S01]  /*06a0*/  LOP3.LUT R28, R28, R19, RZ, 0x3c, !PT ;  /* 0x000000131c1c7212 */ /* 0x000fe200078e3cff */
[----:B------:R-:W-:-:S02]  /*06b0*/  IMAD.IADD R25, R25, 0x1, R22 ;  /* 0x0000000119197824 */ /* 0x000fc400078e0216 */
        /* <DEDUP_REMOVED lines=10> */
[----:B------:R-:W-:Y:S02]  /*0760*/  LOP3.LUT R32, R32, R33, RZ, 0x3c, !PT ;  /* 0x0000002120207212 */ /* 0x000fe400078e3cff */
[----:B------:R-:W-:Y:S02]  /*0770*/  IADD3 R31, R21, R31, R14 ;  /* 0x0000001f151f7210 */ /* 0x000fe40007ffe00e */
[----:B------:R-:W-:Y:S02]  /*0780*/  IADD3 R27, R18, R17, R15 ;  /* 0x00000011121b7210 */ /* 0x000fe40007ffe00f */
[----:B------:R-:W-:-:S02]  /*0790*/  LOP3.LUT R34, R26, R23, RZ, 0x3c, !PT ;  /* 0x000000171a227212 */ /* 0x000fc400078e3cff */
[----:B------:R-:W-:Y:S02]  /*07a0*/  SHF.R.W.U32 R17, R32, 0x7, R32 ;  /* 0x0000000720117819 */ /* 0x000fe40000001e20 */
[----:B------:R-:W-:Y:S02]  /*07b0*/  LOP3.LUT R32, R22, R31, RZ, 0x3c, !PT ;  /* 0x0000001f16207212 */ /* 0x000fe400078e3cff */
[-C--:B------:R-:W-:Y:S02]  /*07c0*/  LOP3.LUT R26, R24, R27.reuse, RZ, 0x3c, !PT ;  /* 0x0000001b181a7212 */ /* 0x080fe400078e3cff */
[----:B------:R-:W-:Y:S02]  /*07d0*/  SHF.R.W.U32 R35, R34, 0x8, R34 ;  /* 0x0000000822237819 */ /* 0x000fe40000001e22 */
[----:B------:R-:W-:Y:S02]  /*07e0*/  IADD3 R22, R17, R27, R2 ;  /* 0x0000001b11167210 */ /* 0x000fe40007ffe002 */
[----:B------:R-:W-:-:S02]  /*07f0*/  SHF.R.W.U32 R24, R32, 0x8, R32 ;  /* 0x0000000820187819 */ /* 0x000fc40000001e20 */
        /* <DEDUP_REMOVED lines=12> */
[----:B------:R-:W-:Y:S02]  /*08c0*/  IADD3 R31, R18, R31, R3 ;  /* 0x0000001f121f7210 */ /* 0x000fe40007ffe003 */
[----:B------:R-:W-:Y:S02]  /*08d0*/  SHF.R.W.U32 R20, R20, 0x7, R20 ;  /* 0x0000000714147819 */ /* 0x000fe40000001e14 */
[----:B------:R-:W-:-:S02]  /*08e0*/  LOP3.LUT R17, R17, R21, RZ, 0x3c, !PT ;  /* 0x0000001511117212 */ /* 0x000fc400078e3cff */
[----:B------:R-:W-:Y:S02]  /*08f0*/  IADD3 R19, R27, R19, R8 ;  /* 0x000000131b137210 */ /* 0x000fe40007ffe008 */
[----:B------:R-:W-:Y:S02]  /*0900*/  LOP3.LUT R28, R31, R28, RZ, 0x3c, !PT ;  /* 0x0000001c1f1c7212 */ /* 0x000fe400078e3cff */
[----:B------:R-:W-:Y:S02]  /*0910*/  IADD3 R23, R20, R23, R11 ;  /* 0x0000001714177210 */ /* 0x000fe40007ffe00b */
[----:B------:R-:W-:Y:S02]  /*0920*/  SHF.R.W.U32 R25, R17, 0xc, R17 ;  /* 0x0000000c11197819 */ /* 0x000fe40000001e11 */
[----:B------:R-:W-:Y:S02]  /*0930*/  LOP3.LUT R17, R19, R26, RZ, 0x3c, !PT ;  /* 0x0000001a13117212 */ /* 0x000fe400078e3cff */
[----:B------:R-:W-:-:S02]  /*0940*/  SHF.R.W.U32 R26, R28, 0x10, R28 ;  /* 0x000000101c1a7819 */ /* 0x000fc40000001e1c */
        /* <DEDUP_REMOVED lines=17> */
[----:B------:R-:W-:Y:S02]  /*0a60*/  LOP3.LUT R27, R25, R32, RZ, 0x3c, !PT ;  /* 0x00000020191b7212 */ /* 0x000fe400078e3cff */
[----:B------:R-:W-:Y:S02]  /*0a70*/  IADD3 R25, R20, R19, R12 ;  /* 0x0000001314197210 */ /* 0x000fe40007ffe00c */
[----:B------:R-:W-:Y:S02]  /*0a80*/  IADD3 R19, R21, R23, R0 ;  /* 0x0000001715137210 */ /* 0x000fe40007ffe000 */
[----:B------:R-:W-:Y:S02]  /*0a90*/  LOP3.LUT R33, R26, R31, RZ, 0x3c, !PT ;  /* 0x0000001f1a217212 */ /* 0x000fe400078e3cff */
[----:B------:R-:W-:Y:S02]  /*0aa0*/  SHF.R.W.U32 R26, R27, 0x7, R27 ;  /* 0x000000071b1a7819 */ /* 0x000fe40000001e1b */
[----:B------:R-:W-:-:S02]  /*0ab0*/  LOP3.LUT R23, R17, R25, RZ, 0x3c, !PT ;  /* 0x0000001911177212 */ /* 0x000fc400078e3cff */
[----:B------:R-:W-:Y:S02]  /*0ac0*/  LOP3.LUT R27, R34, R19, RZ, 0x3c, !PT ;  /* 0x00000013221b7212 */ /* 0x000fe400078e3cff */
[----:B------:R-:W-:Y:S02]  /*0ad0*/  SHF.R.W.U32 R34, R33, 0x8, R33 ;  /* 0x0000000821227819 */ /* 0x000fe40000001e21 */
[----:B------:R-:W-:Y:S02]  /*0ae0*/  IADD3 R17, R26, R25, R10 ;  /* 0x000000191a117210 */ /* 0x000fe40007ffe00a */
[----:B------:R-:W-:Y:S01]  /*0af0*/  SHF.R.W.U32 R25, R23, 0x8, R23 ;  /* 0x0000000817197819 */ /* 0x000fe20000001e17 */
[----:B------:R-:W-:Y:S01]  /*0b00*/  IMAD.IADD R29, R29, 0x1, R34 ;  /* 0x000000011d1d7824 */ /* 0x000fe200078e0222 */
[----:B------:R-:W-:Y:S02]  /*0b10*/  SHF.R.W.U32 R27, R27, 0x8, R27 ;  /* 0x000000081b1b7819 */ /* 0x000fe40000001e1b */
[----:B------:R-:W-:Y:S01]  /*0b20*/  LOP3.LUT R34, R17, R34, RZ, 0x3c, !PT ;  /* 0x0000002211227212 */ /* 0x000fe200078e3cff */
[----:B------:R-:W-:-:S02]  /*0b30*/  IMAD.IADD R35, R30, 0x1, R25 ;  /* 0x000000011e237824 */ /* 0x000fc400078e0219 */
[----:B------:R-:W-:Y:S01]  /*0b40*/  IMAD.IADD R23, R24, 0x1, R27 ;  /* 0x0000000118177824 */ /* 0x000fe200078e021b */
[----:B------:R-:W-:Y:S02]  /*0b50*/  LOP3.LUT R24, R28, R29, RZ, 0x3c, !PT ;  /* 0x0000001d1c187212 */ /* 0x000fe400078e3cff */
[----:B------:R-:W-:Y:S02]  /*0b60*/  SHF.R.W.U32 R34, R34, 0x10, R34 ;  /* 0x0000001022227819 */ /* 0x000fe40000001e22 */
[----:B------:R-:W-:Y:S02]  /*0b70*/  LOP3.LUT R20, R20, R35, RZ, 0x3c, !PT ;  /* 0x0000002314147212 */ /* 0x000fe400078e3cff */
[----:B------:R-:W-:Y:S02]  /*0b80*/  LOP3.LUT R21, R21, R23, RZ, 0x3c, !PT ;  /* 0x0000001715157212 */ /* 0x000fe400078e3cff */
[----:B------:R-:W-:Y:S01]  /*0b90*/  SHF.R.W.U32 R24, R24, 0x7, R24 ;  /* 0x0000000718187819 */ /* 0x000fe20000001e18 */
[----:B------:R-:W-:Y:S01]  /*0ba0*/  IMAD.IADD R23, R23, 0x1, R34 ;  /* 0x0000000117177824 */ /* 0x000fe200078e0222 */
        /* <DEDUP_REMOVED lines=9> */
[----:B------:R-:W-:Y:S02]  /*0c40*/  LOP3.LUT R18, R22, R25, RZ, 0x3c, !PT ;  /* 0x0000001916127212 */ /* 0x000fe400078e3cff */
[----:B------:R-:W-:Y:S02]  /*0c50*/  SHF.R.W.U32 R26, R31, 0x10, R31 ;  /* 0x000000101f1a7819 */ /* 0x000fe40000001e1f */
[----:B------:R-:W-:Y:S02]  /*0c60*/  IADD3 R17, R30, R17, R15 ;  /* 0x000000111e117210 */ /* 0x000fe40007ffe00f */
[----:B------:R-:W-:Y:S01]  /*0c70*/  SHF.R.W.U32 R31, R27, 0x10, R27 ;  /* 0x000000101b1f7819 */ /* 0x000fe20000001e1b */
[----:B------:R-:W-:Y:S01]  /*0c80*/  IMAD.IADD R35, R35, 0x1, R26 ;  /* 0x0000000123237824 */ /* 0x000fe200078e021a */
[----:B------:R-:W-:-:S02]  /*0c90*/  SHF.R.W.U32 R18, R18, 0x10, R18 ;  /* 0x0000001012127819 */ /* 0x000fc40000001e12 */
[----:B------:R-:W-:Y:S01]  /*0ca0*/  LOP3.LUT R34, R34, R17, RZ, 0x3c, !PT ;  /* 0x0000001122227212 */ /* 0x000fe200078e3cff */
[----:B------:R-:W-:Y:S01]  /*0cb0*/  IMAD.IADD R27, R32, 0x1, R31 ;  /* 0x00000001201b7824 */ /* 0x000fe200078e021f */
[----:B------:R-:W-:Y:S01]  /*0cc0*/  LOP3.LUT R25, R24, R35, RZ, 0x3c, !PT ;  /* 0x0000002318197212 */ /* 0x000fe200078e3cff */
[----:B------:R-:W-:Y:S01]  /*0cd0*/  IMAD.IADD R29, R29, 0x1, R18 ;  /* 0x000000011d1d7824 */ /* 0x000fe200078e0212 */
        /* <DEDUP_REMOVED lines=26> */
[----:B------:R-:W-:Y:S01]  /*0e80*/  LOP3.LUT R34, R21, R29, RZ, 0x3c, !PT ;  /* 0x0000001d15227212 */ /* 0x000fe200078e3cff */
[----:B------:R-:W-:Y:S01]  /*0e90*/  IMAD.IADD R31, R27, 0x1, R25 ;  /* 0x000000011b1f7824 */ /* 0x000fe200078e0219 */
[----:B------:R-:W-:-:S02]  /*0ea0*/  SHF.R.W.U32 R21, R30, 0x7, R30 ;  /* 0x000000071e157819 */ /* 0x000fc40000001e1e */
[----:B------:R-:W-:Y:S02]  /*0eb0*/  SHF.R.W.U32 R20, R20, 0x7, R20 ;  /* 0x0000000714147819 */ /* 0x000fe40000001e14 */
[----:B------:R-:W-:Y:S02]  /*0ec0*/  SHF.R.W.U32 R34, R34, 0x7, R34 ;  /* 0x0000000722227819 */ /* 0x000fe40000001e22 */
[----:B------:R-:W-:Y:S02]  /*0ed0*/  IADD3 R27, R21, R28, R11 ;  /* 0x0000001c151b7210 */ /* 0x000fe40007ffe00b */
[----:B------:R-:W-:Y:S02]  /*0ee0*/  LOP3.LUT R26, R26, R31, RZ, 0x3c, !PT ;  /* 0x0000001f1a1a7212 */ /* 0x000fe400078e3cff */
[----:B------:R-:W-:Y:S02]  /*0ef0*/  IADD3 R17, R20, R17, R2 ;  /* 0x0000001114117210 */ /* 0x000fe40007ffe002 */
[----:B------:R-:W-:-:S02]  /*0f00*/  IADD3 R19, R34, R19, R9 ;  /* 0x0000001322137210 */ /* 0x000fc40007ffe009 */
[----:B------:R-:W-:Y:S02]  /*0f10*/  LOP3.LUT R30, R27, R24, RZ, 0x3c, !PT ;  /* 0x000000181b1e7212 */ /* 0x000fe400078e3cff */
[----:B------:R-:W-:Y:S02]  /*0f20*/  SHF.R.W.U32 R28, R26, 0xc, R26 ;  /* 0x0000000c1a1c7819 */ /* 0x000fe40000001e1a */
[----:B------:R-:W-:Y:S02]  /*0f30*/  LOP3.LUT R22, R17, R22, RZ, 0x3c, !PT ;  /* 0x0000001611167212 */ /* 0x000fe400078e3cff */
[----:B------:R-:W-:Y:S02]  /*0f40*/  LOP3.LUT R24, R19, R18, RZ, 0x3c, !PT ;  /* 0x0000001213187212 */ /* 0x000fe400078e3cff */
[----:B------:R-:W-:Y:S02]  /*0f50*/  SHF.R.W.U32 R26, R30, 0x10, R30 ;  /* 0x000000101e1a7819 */ /* 0x000fe40000001e1e */
[----:B------:R-:W-:-:S02]  /*0f60*/  IADD3 R32, R28, R33, R6 ;  /* 0x000000211c207210 */ /* 0x000fc40007ffe006 */
[----:B------:R-:W-:Y:S02]  /*0f70*/  SHF.R.W.U32 R18, R22, 0x10, R22 ;  /* 0x0000001016127819 */ /* 0x000fe40000001e16 */
[----:B------:R-:W-:Y:S01]  /*0f80*/  SHF.R.W.U32 R22, R24, 0x10, R24 ;  /* 0x0000001018167819 */ /* 0x000fe20000001e18 */
[----:B------:R-:W-:Y:S01]  /*0f90*/  IMAD.IADD R24, R29, 0x1, R26 ;  /* 0x000000011d187824 */ /* 0x000fe200078e021a */
[----:B------:R-:W-:Y:S01]  /*0fa0*/  LOP3.LUT R25, R25, R32, RZ, 0x3c, !PT ;  /* 0x0000002019197212 */ /* 0x000fe200078e3cff */
[----:B------:R-:W-:Y:S02]  /*0fb0*/  IMAD.IADD R35, R35, 0x1, R18 ;  /* 0x0000000123237824 */ /* 0x000fe400078e0212 */
[----:B------:R-:W-:Y:S01]  /*0fc0*/  IMAD.IADD R23, R23, 0x1, R22 ;  /* 0x0000000117177824 */ /* 0x000fe200078e0216 */
[----:B------:R-:W-:Y:S02]  /*0fd0*/  LOP3.LUT R29, R21, R24, RZ, 0x3c, !PT ;  /* 0x00000018151d7212 */ /* 0x000fe400078e3cff */
        /* <DEDUP_REMOVED lines=50> */
[----:B------:R-:W-:Y:S02]  /*1300*/  LOP3.LUT R34, R26, R31, RZ, 0x3c, !PT ;  /* 0x0000001f1a227212 */ /* 0x000fe400078e3cff */
[----:B------:R-:W-:Y:S01]  /*1310*/  SHF.R.W.U32 R25, R30, 0xc, R30 ;  /* 0x0000000c1e197819 */ /* 0x000fe20000001e1e */
[----:B------:R-:W-:Y:S01]  /*1320*/  IMAD.IADD R26, R23, 0x1, R20 ;  /* 0x00000001171a7824 */ /* 0x000fe200078e0214 */
        /* <DEDUP_REMOVED lines=10> */
[-C--:B------:R-:W-:Y:S02]  /*13d0*/  LOP3.LUT R19, R19, R30.reuse, RZ, 0x3c, !PT ;  /* 0x0000001e13137212 */ /* 0x080fe400078e3cff */
        /* <DEDUP_REMOVED lines=94> */
[-C--:B------:R-:W-:Y:S02]  /*19c0*/  LOP3.LUT R21, R19, R32.reuse, RZ, 0x3c, !PT ;  /* 0x0000002013157212 */ /* 0x080fe400078e3cff */
        /* <DEDUP_REMOVED lines=54> */
[----:B------:R-:W-:Y:S02]  /*1d30*/  IMAD.IADD R28, R28, 0x1, R29 ;  /* 0x000000011c1c7824 */ /* 0x000fe400078e021d */
[----:B------:R-:W-:Y:S01]  /*1d40*/  IMAD.IADD R31, R31, 0x1, R20 ;  /* 0x000000011f1f7824 */ /* 0x000fe200078e0214 */
[----:B------:R-:W-:Y:S02]  /*1d50*/  SHF.R.W.U32 R22, R22, 0x10, R22 ;  /* 0x0000001016167819 */ /* 0x000fe40000001e16 */
[----:B------:R-:W-:Y:S02]  /*1d60*/  LOP3.LUT R30, R30, R33, RZ, 0x3c, !PT ;  /* 0x000000211e1e7212 */ /* 0x000fe400078e3cff */
        /* <DEDUP_REMOVED lines=37> */
[-C--:B------:R-:W-:Y:S02]  /*1fc0*/  LOP3.LUT R34, R20, R17.reuse, RZ, 0x3c, !PT ;  /* 0x0000001114227212 */ /* 0x080fe400078e3cff */
        /* <DEDUP_REMOVED lines=41> */
[----:B------:R-:W-:-:S02]  /*2260*/  LOP3.LUT R18, R18, R29, RZ, 0x3c, !PT ;  /* 0x0000001d12127212 */ /* 0x000fc400078e3cff */
[----:B------:R-:W-:Y:S02]  /*2270*/  IADD3 R24, R21, R31, R4 ;  /* 0x0000001f15187210 */ /* 0x000fe40007ffe004 */
[----:B------:R-:W-:Y:S02]  /*2280*/  IADD3 R35, R23, R35, R6 ;  /* 0x0000002317237210 */ /* 0x000fe40007ffe006 */
[----:B------:R-:W-:Y:S02]  /*2290*/  LOP3.LUT R31, R20, R27, RZ, 0x3c, !PT ;  /* 0x0000001b141f7212 */ /* 0x000fe400078e3cff */
[----:B------:R-:W-:Y:S02]  /*22a0*/  SHF.R.W.U32 R18, R18, 0x7, R18 ;  /* 0x0000000712127819 */ /* 0x000fe40000001e12 */
[----:B------:R-:W-:Y:S02]  /*22b0*/  LOP3.LUT R20, R22, R35, RZ, 0x3c, !PT ;  /* 0x0000002316147212 */ /* 0x000fe400078e3cff */
[----:B------:R-:W-:-:S02]  /*22c0*/  SHF.R.W.U32 R22, R31, 0x8, R31 ;  /* 0x000000081f167819 */ /* 0x000fc40000001e1f */
[-C--:B------:R-:W-:Y:S02]  /*22d0*/  IADD3 R31, R18, R24.reuse, R9 ;  /* 0x00000018121f7210 */ /* 0x080fe40007ffe009 */
[----:B------:R-:W-:Y:S01]  /*22e0*/  LOP3.LUT R33, R37, R24, RZ, 0x3c, !PT ;  /* 0x0000001825217212 */ /* 0x000fe200078e3cff */
[----:B------:R-:W-:Y:S01]  /*22f0*/  IMAD.IADD R26, R26, 0x1, R22 ;  /* 0x000000011a1a7824 */ /* 0x000fe200078e0216 */
[----:B------:R-:W-:Y:S02]  /*2300*/  SHF.R.W.U32 R20, R20, 0x8, R20 ;  /* 0x0000000814147819 */ /* 0x000fe40000001e14 */
[----:B------:R-:W-:Y:S02]  /*2310*/  LOP3.LUT R22, R31, R22, RZ, 0x3c, !PT ;  /* 0x000000161f167212 */ /* 0x000fe400078e3cff */
[----:B------:R-:W-:Y:S01]  /*2320*/  SHF.R.W.U32 R33, R33, 0x8, R33 ;  /* 0x0000000821217819 */ /* 0x000fe20000001e21 */
[----:B------:R-:W-:Y:S01]  /*2330*/  IMAD.IADD R25, R25, 0x1, R20 ;  /* 0x0000000119197824 */ /* 0x000fe200078e0214 */
[----:B------:R-:W-:-:S03]  /*2340*/  SHF.R.W.U32 R22, R22, 0x10, R22 ;  /* 0x0000001016167819 */ /* 0x000fc60000001e16 */
[----:B------:R-:W-:Y:S01]  /*2350*/  IMAD.IADD R28, R28, 0x1, R33 ;  /* 0x000000011c1c7824 */ /* 0x000fe200078e0221 */
[----:B------:R-:W-:Y:S01]  /*2360*/  LOP3.LUT R32, R19, R26, RZ, 0x3c, !PT ;  /* 0x0000001a13207212 */ /* 0x000fe200078e3cff */
[----:B------:R-:W-:Y:S01]  /*2370*/  IMAD.IADD R19, R25, 0x1, R22 ;  /* 0x0000000119137824 */ /* 0x000fe200078e0216 */
[----:B------:R-:W-:Y:S02]  /*2380*/  LOP3.LUT R23, R23, R25, RZ, 0x3c, !PT ;  /* 0x0000001917177212 */ /* 0x000fe400078e3cff */
        /* <DEDUP_REMOVED lines=9> */
[----:B------:R-:W-:-:S02]  /*2420*/  LOP3.LUT R30, R35, R30, RZ, 0x3c, !PT ;  /* 0x0000001e231e7212 */ /* 0x000fc400078e3cff */
[----:B------:R-:W-:Y:S02]  /*2430*/  LOP3.LUT R25, R24, R33, RZ, 0x3c, !PT ;  /* 0x0000002118197212 */ /* 0x000fe400078e3cff */
[----:B------:R-:W-:Y:S02]  /*2440*/  IADD3 R31, R17, R31, R2 ;  /* 0x0000001f111f7210 */ /* 0x000fe40007ffe002 */
        /* <DEDUP_REMOVED lines=9> */
[----:B------:R-:W-:Y:S01]  /*24e0*/  LOP3.LUT R21, R21, R28, RZ, 0x3c, !PT ;  /* 0x0000001c15157212 */ /* 0x000fe200078e3cff */
[----:B------:R-:W-:Y:S01]  /*24f0*/  IMAD.IADD R30, R19, 0x1, R22 ;  /* 0x00000001131e7824 */ /* 0x000fe200078e0216 */
[----:B------:R-:W-:Y:S02]  /*2500*/  LOP3.LUT R23, R23, R26, RZ, 0x3c, !PT ;  /* 0x0000001a17177212 */ /* 0x000fe400078e3cff */
[----:B------:R-:W-:-:S02]  /*2510*/  LOP3.LUT R32, R18, R29, RZ, 0x3c, !PT ;  /* 0x0000001d12207212 */ /* 0x000fc400078e3cff */
[----:B------:R-:W-:Y:S02]  /*2520*/  SHF.R.W.U32 R19, R21, 0xc, R21 ;  /* 0x0000000c15137819 */ /* 0x000fe40000001e15 */
[----:B------:R-:W-:Y:S02]  /*2530*/  SHF.R.W.U32 R18, R23, 0xc, R23 ;  /* 0x0000000c17127819 */ /* 0x000fe40000001e17 */
[----:B------:R-:W-:Y:S02]  /*2540*/  LOP3.LUT R17, R17, R30, RZ, 0x3c, !PT ;  /* 0x0000001e11117212 */ /* 0x000fe400078e3cff */
[----:B------:R-:W-:Y:S02]  /*2550*/  SHF.R.W.U32 R32, R32, 0xc, R32 ;  /* 0x0000000c20207819 */ /* 0x000fe40000001e20 */
[----:B------:R-:W-:Y:S02]  /*2560*/  IADD3 R35, R19, R35, R12 ;  /* 0x0000002313237210 */ /* 0x000fe40007ffe00c */
[----:B------:R-:W-:-:S02]  /*2570*/  IADD3 R24, R18, R24, R7 ;  /* 0x0000001812187210 */ /* 0x000fc40007ffe007 */
[----:B------:R-:W-:Y:S02]  /*2580*/  SHF.R.W.U32 R17, R17, 0x7, R17 ;  /* 0x0000000711117819 */ /* 0x000fe40000001e11 */
[----:B------:R-:W-:Y:S02]  /*2590*/  IADD3 R27, R32, R27, R11 ;  /* 0x0000001b201b7210 */ /* 0x000fe40007ffe00b */
[----:B------:R-:W-:Y:S02]  /*25a0*/  LOP3.LUT R33, R33, R35, RZ, 0x3c, !PT ;  /* 0x0000002321217212 */ /* 0x000fe400078e3cff */
[-C--:B------:R-:W-:Y:S02]  /*25b0*/  LOP3.LUT R23, R25, R24.reuse, RZ, 0x3c, !PT ;  /* 0x0000001819177212 */ /* 0x080fe400078e3cff */
[----:B------:R-:W-:Y:S02]  /*25c0*/  IADD3 R21, R17, R24, R16 ;  /* 0x0000001811157210 */ /* 0x000fe40007ffe010 */
[----:B------:R-:W-:-:S02]  /*25d0*/  LOP3.LUT R16, R20, R27, RZ, 0x3c, !PT ;  /* 0x0000001b14107212 */ /* 0x000fc400078e3cff */
[----:B------:R-:W-:Y:S02]  /*25e0*/  SHF.R.W.U32 R20, R33, 0x8, R33 ;  /* 0x0000000821147819 */ /* 0x000fe40000001e21 */
[----:B------:R-:W-:Y:S02]  /*25f0*/  SHF.R.W.U32 R23, R23, 0x8, R23 ;  /* 0x0000000817177819 */ /* 0x000fe40000001e17 */
[----:B------:R-:W-:Y:S01]  /*2600*/  SHF.R.W.U32 R16, R16, 0x8, R16 ;  /* 0x0000000810107819 */ /* 0x000fe20000001e10 */
[----:B------:R-:W-:Y:S02]  /*2610*/  IMAD.IADD R28, R28, 0x1, R20 ;  /* 0x000000011c1c7824 */ /* 0x000fe400078e0214 */
[----:B------:R-:W-:Y:S02]  /*2620*/  IMAD.IADD R25, R26, 0x1, R23 ;  /* 0x000000011a197824 */ /* 0x000fe400078e0217 */
[----:B------:R-:W-:Y:S01]  /*2630*/  IMAD.IADD R29, R29, 0x1, R16 ;  /* 0x000000011d1d7824 */ /* 0x000fe200078e0210 */
[----:B------:R-:W-:-:S02]  /*2640*/  LOP3.LUT R24, R19, R28, RZ, 0x3c, !PT ;  /* 0x0000001c13187212 */ /* 0x000fc400078e3cff */
[----:B------:R-:W-:Y:S02]  /*2650*/  LOP3.LUT R19, R18, R25, RZ, 0x3c, !PT ;  /* 0x0000001912137212 */ /* 0x000fe400078e3cff */
[----:B------:R-:W-:Y:S02]  /*2660*/  LOP3.LUT R32, R32, R29, RZ, 0x3c, !PT ;  /* 0x0000001d20207212 */ /* 0x000fe400078e3cff */
        /* <DEDUP_REMOVED lines=11> */
[----:B------:R-:W-:Y:S01]  /*2720*/  SHF.R.W.U32 R16, R22, 0x10, R22 ;  /* 0x0000001016107819 */ /* 0x000fe20000001e16 */
[----:B------:R-:W-:Y:S01]  /*2730*/  IMAD.IADD R22, R29, 0x1, R20 ;  /* 0x000000011d167824 */ /* 0x000fe200078e0214 */
[----:B------:R-:W-:Y:S02]  /*2740*/  SHF.R.W.U32 R27, R27, 0x10, R27 ;  /* 0x000000101b1b7819 */ /* 0x000fe40000001e1b */
[----:B------:R-:W-:Y:S01]  /*2750*/  SHF.R.W.U32 R23, R23, 0x10, R23 ;  /* 0x0000001017177819 */ /* 0x000fe20000001e17 */
[----:B------:R-:W-:Y:S01]  /*2760*/  IMAD.IADD R25, R25, 0x1, R16 ;  /* 0x0000000119197824 */ /* 0x000fe200078e0210 */
[----:B------:R-:W-:Y:S01]  /*2770*/  LOP3.LUT R26, R17, R22, RZ, 0x3c, !PT ;  /* 0x00000016111a7212 */ /* 0x000fe200078e3cff */
[----:B------:R-:W-:Y:S02]  /*2780*/  IMAD.IADD R30, R30, 0x1, R27 ;  /* 0x000000011e1e7824 */ /* 0x000fe400078e021b */
[----:B------:R-:W-:Y:S01]  /*2790*/  IMAD.IADD R17, R28, 0x1, R23 ;  /* 0x000000011c117824 */ /* 0x000fe200078e0217 */
[----:B------:R-:W-:-:S02]  /*27a0*/  LOP3.LUT R29, R18, R25, RZ, 0x3c, !PT ;  /* 0x00000019121d7212 */ /* 0x000fc400078e3cff */
[----:B------:R-:W-:Y:S02]  /*27b0*/  SHF.R.W.U32 R18, R26, 0xc, R26 ;  /* 0x0000000c1a127819 */ /* 0x000fe40000001e1a */
[----:B------:R-:W-:Y:S02]  /*27c0*/  LOP3.LUT R28, R19, R30, RZ, 0x3c, !PT ;  /* 0x0000001e131c7212 */ /* 0x000fe400078e3cff */
[----:B------:R-:W-:Y:S02]  /*27d0*/  LOP3.LUT R26, R24, R17, RZ, 0x3c, !PT ;  /* 0x00000011181a7212 */ /* 0x000fe400078e3cff */
[----:B------:R-:W-:Y:S02]  /*27e0*/  SHF.R.W.U32 R19, R29, 0xc, R29 ;  /* 0x0000000c1d137819 */ /* 0x000fe40000001e1d */
[----:B------:R-:W-:Y:S02]  /*27f0*/  IADD3 R21, R18, R21, R0 ;  /* 0x0000001512157210 */ /* 0x000fe40007ffe000 */
        /* <DEDUP_REMOVED lines=10> */
[----:B------:R-:W-:Y:S01]  /*28a0*/  SHF.R.W.U32 R16, R16, 0x8, R16 ;  /* 0x0000000810107819 */ /* 0x000fe20000001e10 */
[----:B------:R-:W-:Y:S01]  /*28b0*/  IMAD.IADD R15, R22, 0x1, R13 ;  /* 0x00000001160f7824 */ /* 0x000fe200078e020d */
        /* <DEDUP_REMOVED lines=10> */
[----:B------:R-:W-:Y:S02]  /*2960*/  SHF.R.W.U32 R0, R26, 0x7, R26 ;  /* 0x000000071a007819 */ /* 0x000fe40000001e1a */
[----:B------:R-:W-:-:S02]  /*2970*/  IADD3 R4, R19, R20, R4 ;  /* 0x0000001413047210 */ /* 0x000fc40007ffe004 */
        /* <DEDUP_REMOVED lines=10> */
[----:B------:R-:W-:Y:S01]  /*2a20*/  SHF.R.W.U32 R22, R13, 0x10, R13 ;  /* 0x000000100d167819 */ /* 0x000fe20000001e0d */
[----:B------:R-:W-:Y:S01]  /*2a30*/  IMAD.IADD R8, R25, 0x1, R16 ;  /* 0x0000000119087824 */ /* 0x000fe200078e0210 */
        /* <DEDUP_REMOVED lines=10> */
[----:B------:R-:W-:Y:S02]  /*2ae0*/  IADD3 R7, R0, R4, R7 ;  /* 0x0000000400077210 */ /* 0x000fe40007ffe007 */
[----:B------:R-:W-:Y:S02]  /*2af0*/  SHF.R.W.U32 R10, R10, 0xc, R10 ;  /* 0x0000000c0a0a7819 */ /* 0x000fe40000001e0a */
[----:B------:R-:W-:Y:S02]  /*2b00*/  SHF.R.W.U32 R4, R18, 0xc, R18 ;  /* 0x0000000c12047819 */ /* 0x000fe40000001e12 */
[----:B------:R-:W-:Y:S02]  /*2b10*/  SHF.R.W.U32 R13, R13, 0xc, R13 ;  /* 0x0000000c0d0d7819 */ /* 0x000fe40000001e0d */
        /* <DEDUP_REMOVED lines=9> */
[----:B------:R-:W-:Y:S02]  /*2bb0*/  SHF.R.W.U32 R23, R14, 0x8, R14 ;  /* 0x000000080e177819 */ /* 0x000fe40000001e0e */
[----:B------:R-:W-:Y:S01]  /*2bc0*/  SHF.R.W.U32 R5, R5, 0x8, R5 ;  /* 0x0000000805057819 */ /* 0x000fe20000001e05 */
[----:B------:R-:W-:Y:S02]  /*2bd0*/  IMAD.IADD R19, R8, 0x1, R9 ;  /* 0x0000000108137824 */ /* 0x000fe400078e0209 */
[----:B------:R-:W-:Y:S02]  /*2be0*/  IMAD.IADD R17, R17, 0x1, R21 ;  /* 0x0000000111117824 */ /* 0x000fe400078e0215 */
[----:B------:R-:W-:-:S02]  /*2bf0*/  IMAD.IADD R15, R15, 0x1, R23 ;  /* 0x000000010f0f7824 */ /* 0x000fc400078e0217 */
[----:B------:R-:W-:Y:S01]  /*2c00*/  IMAD.IADD R11, R11, 0x1, R5 ;  /* 0x000000010b0b7824 */ /* 0x000fe200078e0205 */
[----:B------:R-:W-:Y:S01]  /*2c10*/  LOP3.LUT R0, R0, R19, RZ, 0x3c, !PT ;  /* 0x0000001300007212 */ /* 0x000fe200078e3cff */
[----:B------:R-:W-:Y:S01]  /*2c20*/  IMAD.MOV.U32 R2, RZ, RZ, c[0x0][0x180] ;  /* 0x00006000ff027624 */ /* 0x000fe200078e00ff */
[----:B------:R-:W-:Y:S01]  /*2c30*/  LOP3.LUT R10, R10, R17, RZ, 0x3c, !PT ;  /* 0x000000110a0a7212 */ /* 0x000fe200078e3cff */
[----:B------:R-:W-:Y:S01]  /*2c40*/  IMAD.MOV.U32 R3, RZ, RZ, c[0x0][0x184] ;  /* 0x00006100ff037624 */ /* 0x000fe200078e00ff */
        /* <DEDUP_REMOVED lines=8> */
[----:B------:R0:W-:Y:S01]  /*2cd0*/  STG.E [R2.64+0x28], R19 ;  /* 0x0000281302007986 */ /* 0x0001e2000c101904 */
[----:B------:R-:W-:Y:S02]  /*2ce0*/  LOP3.LUT R27, R18, R19, RZ, 0x3c, !PT ;  /* 0x00000013121b7212 */ /* 0x000fe400078e3cff */
[----:B------:R-:W-:Y:S01]  /*2cf0*/  LOP3.LUT R13, R6, R5, RZ, 0x3c, !PT ;  /* 0x00000005060d7212 */ /* 0x000fe200078e3cff */
[----:B------:R1:W-:Y:S04]  /*2d00*/  STG.E [R2.64+0x24], R15 ;  /* 0x0000240f02007986 */ /* 0x0003e8000c101904 */
[----:B------:R2:W-:Y:S01]  /*2d10*/  STG.E [R2.64+0x2c], R11 ;  /* 0x00002c0b02007986 */ /* 0x0005e2000c101904 */
[----:B0-----:R-:W-:-:S03]  /*2d20*/  LOP3.LUT R19, R12, R11, RZ, 0x3c, !PT ;  /* 0x0000000b0c137212 */ /* 0x001fc600078e3cff */
[----:B------:R0:W-:Y:S01]  /*2d30*/  STG.E [R2.64], R7 ;  /* 0x0000000702007986 */ /* 0x0001e2000c101904 */
[----:B-1----:R-:W-:Y:S02]  /*2d40*/  LOP3.LUT R15, R0, R21, RZ, 0x3c, !PT ;  /* 0x00000015000f7212 */ /* 0x002fe400078e3cff */
[----:B--2---:R-:W-:Y:S02]  /*2d50*/  LOP3.LUT R11, R10, R9, RZ, 0x3c, !PT ;  /* 0x000000090a0b7212 */ /* 0x004fe400078e3cff */
[----:B0-----:R-:W-:Y:S01]  /*2d60*/  LOP3.LUT R7, R4, R23, RZ, 0x3c, !PT ;  /* 0x0000001704077212 */ /* 0x001fe200078e3cff */
[----:B------:R-:W-:Y:S04]  /*2d70*/  STG.E [R2.64+0x20], R17 ;  /* 0x0000201102007986 */ /* 0x000fe8000c101904 */
        /* <DEDUP_REMOVED lines=10> */
[----:B------:R-:W-:Y:S01]  /*2e20*/  STG.E [R2.64+0x1c], R11 ;  /* 0x00001c0b02007986 */ /* 0x000fe2000c101904 */
[----:B------:R-:W-:Y:S05]  /*2e30*/  EXIT ;  /* 0x000000000000794d */ /* 0x000fea0003800000 */
.L_x_57:
        /* <DEDUP_REMOVED lines=12> */
.L_x_59:


//--------------------- .nv.shared.solve_nonce_range_fused --------------------------
	.section	.nv.shared.solve_nonce_range_fused,"aw",@nobits
	.sectionflags	@""
	.align	16
.nv.shared.solve_nonce_range_fused:
	.zero		1600


//--------------------- .nv.shared.compress       --------------------------
	.section	.nv.shared.compress,"aw",@nobits
	.sectionflags	@""
	.align	16
